	.target	sm_90a

	.elftype	@"ET_EXEC"


//--------------------- .note.nv.tkinfo           --------------------------
	.section	.note.nv.tkinfo,"",@"SHT_NOTE"
	.sectionflags	@"SHF_NOTE_NV_TKINFO"
	.tkinfo
        /*0018*/ 	.word	0x00000002
        /*0030*/ 	.string	""
        /*0030*/ 	.string	"ptxas"
        /*0030*/ 	.string	"Cuda compilation tools, release 13.0, V13.0.88"
        /*0030*/ 	.string	"Build cuda_13.0.r13.0/compiler.36424714_0"
        /*0030*/ 	.string	"-arch sm_90a -m 64 "



//--------------------- .note.nv.cuinfo           --------------------------
	.section	.note.nv.cuinfo,"",@"SHT_NOTE"
	.sectionflags	@"SHF_NOTE_NV_CUINFO"
        /*0018*/ 	.short	0x0002
        /*001a*/ 	.short	0x005a
        /*001c*/ 	.short	0x0082
	.zero		2


//--------------------- .nv.info                  --------------------------
	.section	.nv.info,"",@"SHT_CUDA_INFO"
	.align	4


	//----- nvinfo : EIATTR_REGCOUNT
	.align		4
        /*0000*/ 	.byte	0x04, 0x2f
        /*0002*/ 	.short	(.L_15 - .L_14)
	.align		4
.L_14:
        /*0004*/ 	.word	index@(_ZN7cutlass13device_kernelINS_4gemm6kernel13GemmUniversalIN4cute5tupleIJiiiiEEENS1_10collective13CollectiveMmaINS1_34MainloopSm90TmaGmmaWarpSpecializedILi3ENS5_IJNS4_1CILi1EEESB_SB_EEENS1_32KernelTmaWarpSpecializedPingpongEEENS5_IJNSA_ILi64EEENSA_ILi128EEESF_EEEaNS5_IJlSB_lEEEaSI_NS4_8TiledMMAINS4_8MMA_AtomIJNS4_4SM904GMMA27MMA_64x128x32_S32S8S8_SS_TNEEEENS4_6LayoutISC_NS5_IJNSA_ILi0EEESQ_SQ_EEEEENS5_IJNS4_10UnderscoreEST_ST_EEEEENS4_13SM90_TMA_LOADENS4_14ComposedLayoutINS4_7SwizzleILi2ELi4ELi3EEENS4_18smem_ptr_flag_bitsILi8EEENSP_INS5_IJNSA_ILi8EEESF_EEENS5_IJSF_SB_EEEEEEEvNS4_8identityESW_S16_vS17_EENS_8epilogue10collective6detail29Sm90TmaWarpSpecializedAdapterINS1A_15DefaultEpilogueIaSI_SI_NS19_6thread17LinearCombinationIaLi1EiiLNS1E_9ScaleType4KindE0ELNS_15FloatRoundStyleE2EaEENS1_15EpilogueDefaultEEEEEvvEEEEvNT_6ParamsE)
        /*0008*/ 	.word	0x000000a8


	//----- nvinfo : EIATTR_FRAME_SIZE
	.align		4
.L_15:
        /*000c*/ 	.byte	0x04, 0x11
        /*000e*/ 	.short	(.L_17 - .L_16)
	.align		4
.L_16:
        /*0010*/ 	.word	index@(_ZN7cutlass13device_kernelINS_4gemm6kernel13GemmUniversalIN4cute5tupleIJiiiiEEENS1_10collective13CollectiveMmaINS1_34MainloopSm90TmaGmmaWarpSpecializedILi3ENS5_IJNS4_1CILi1EEESB_SB_EEENS1_32KernelTmaWarpSpecializedPingpongEEENS5_IJNSA_ILi64EEENSA_ILi128EEESF_EEEaNS5_IJlSB_lEEEaSI_NS4_8TiledMMAINS4_8MMA_AtomIJNS4_4SM904GMMA27MMA_64x128x32_S32S8S8_SS_TNEEEENS4_6LayoutISC_NS5_IJNSA_ILi0EEESQ_SQ_EEEEENS5_IJNS4_10UnderscoreEST_ST_EEEEENS4_13SM90_TMA_LOADENS4_14ComposedLayoutINS4_7SwizzleILi2ELi4ELi3EEENS4_18smem_ptr_flag_bitsILi8EEENSP_INS5_IJNSA_ILi8EEESF_EEENS5_IJSF_SB_EEEEEEEvNS4_8identityESW_S16_vS17_EENS_8epilogue10collective6detail29Sm90TmaWarpSpecializedAdapterINS1A_15DefaultEpilogueIaSI_SI_NS19_6thread17LinearCombinationIaLi1EiiLNS1E_9ScaleType4KindE0ELNS_15FloatRoundStyleE2EaEENS1_15EpilogueDefaultEEEEEvvEEEEvNT_6ParamsE)
        /*0014*/ 	.word	0x00000008


	//----- nvinfo : EIATTR_MIN_STACK_SIZE
	.align		4
.L_17:
        /*0018*/ 	.byte	0x04, 0x12
        /*001a*/ 	.short	(.L_19 - .L_18)
	.align		4
.L_18:
        /*001c*/ 	.word	index@(_ZN7cutlass13device_kernelINS_4gemm6kernel13GemmUniversalIN4cute5tupleIJiiiiEEENS1_10collective13CollectiveMmaINS1_34MainloopSm90TmaGmmaWarpSpecializedILi3ENS5_IJNS4_1CILi1EEESB_SB_EEENS1_32KernelTmaWarpSpecializedPingpongEEENS5_IJNSA_ILi64EEENSA_ILi128EEESF_EEEaNS5_IJlSB_lEEEaSI_NS4_8TiledMMAINS4_8MMA_AtomIJNS4_4SM904GMMA27MMA_64x128x32_S32S8S8_SS_TNEEEENS4_6LayoutISC_NS5_IJNSA_ILi0EEESQ_SQ_EEEEENS5_IJNS4_10UnderscoreEST_ST_EEEEENS4_13SM90_TMA_LOADENS4_14ComposedLayoutINS4_7SwizzleILi2ELi4ELi3EEENS4_18smem_ptr_flag_bitsILi8EEENSP_INS5_IJNSA_ILi8EEESF_EEENS5_IJSF_SB_EEEEEEEvNS4_8identityESW_S16_vS17_EENS_8epilogue10collective6detail29Sm90TmaWarpSpecializedAdapterINS1A_15DefaultEpilogueIaSI_SI_NS19_6thread17LinearCombinationIaLi1EiiLNS1E_9ScaleType4KindE0ELNS_15FloatRoundStyleE2EaEENS1_15EpilogueDefaultEEEEEvvEEEEvNT_6ParamsE)
        /*0020*/ 	.word	0x00000008
.L_19:


//--------------------- .nv.compat                --------------------------
	.section	.nv.compat,"",@"SHT_CUDA_COMPAT_INFO"
	.align	4
        /*0000*/ 	.byte	0x02, 0x09, 0x01, 0x00, 0x02, 0x02, 0x04, 0x00, 0x02, 0x05, 0x05, 0x00, 0x03, 0x07, 0x01, 0x01
        /*0010*/ 	.byte	0x02, 0x03, 0x01, 0x00, 0x02, 0x06, 0x01, 0x00, 0x04, 0x0b, 0x08, 0x00, 0x00, 0x00, 0x00, 0x00
        /*0020*/ 	.byte	0x00, 0x00, 0x00, 0x00


//--------------------- .nv.info._ZN7cutlass13device_kernelINS_4gemm6kernel13GemmUniversalIN4cute5tupleIJiiiiEEENS1_10collective13CollectiveMmaINS1_34MainloopSm90TmaGmmaWarpSpecializedILi3ENS5_IJNS4_1CILi1EEESB_SB_EEENS1_32KernelTmaWarpSpecializedPingpongEEENS5_IJNSA_ILi64EEENSA_ILi128EEESF_EEEaNS5_IJlSB_lEEEaSI_NS4_8TiledMMAINS4_8MMA_AtomIJNS4_4SM904GMMA27MMA_64x128x32_S32S8S8_SS_TNEEEENS4_6LayoutISC_NS5_IJNSA_ILi0EEESQ_SQ_EEEEENS5_IJNS4_10UnderscoreEST_ST_EEEEENS4_13SM90_TMA_LOADENS4_14ComposedLayoutINS4_7SwizzleILi2ELi4ELi3EEENS4_18smem_ptr_flag_bitsILi8EEENSP_INS5_IJNSA_ILi8EEESF_EEENS5_IJSF_SB_EEEEEEEvNS4_8identityESW_S16_vS17_EENS_8epilogue10collective6detail29Sm90TmaWarpSpecializedAdapterINS1A_15DefaultEpilogueIaSI_SI_NS19_6thread17LinearCombinationIaLi1EiiLNS1E_9ScaleType4KindE0ELNS_15FloatRoundStyleE2EaEENS1_15EpilogueDefaultEEEEEvvEEEEvNT_6ParamsE --------------------------
	.section	.nv.info._ZN7cutlass13device_kernelINS_4gemm6kernel13GemmUniversalIN4cute5tupleIJiiiiEEENS1_10collective13CollectiveMmaINS1_34MainloopSm90TmaGmmaWarpSpecializedILi3ENS5_IJNS4_1CILi1EEESB_SB_EEENS1_32KernelTmaWarpSpecializedPingpongEEENS5_IJNSA_ILi64EEENSA_ILi128EEESF_EEEaNS5_IJlSB_lEEEaSI_NS4_8TiledMMAINS4_8MMA_AtomIJNS4_4SM904GMMA27MMA_64x128x32_S32S8S8_SS_TNEEEENS4_6LayoutISC_NS5_IJNSA_ILi0EEESQ_SQ_EEEEENS5_IJNS4_10UnderscoreEST_ST_EEEEENS4_13SM90_TMA_LOADENS4_14ComposedLayoutINS4_7SwizzleILi2ELi4ELi3EEENS4_18smem_ptr_flag_bitsILi8EEENSP_INS5_IJNSA_ILi8EEESF_EEENS5_IJSF_SB_EEEEEEEvNS4_8identityESW_S16_vS17_EENS_8epilogue10collective6detail29Sm90TmaWarpSpecializedAdapterINS1A_15DefaultEpilogueIaSI_SI_NS19_6thread17LinearCombinationIaLi1EiiLNS1E_9ScaleType4KindE0ELNS_15FloatRoundStyleE2EaEENS1_15EpilogueDefaultEEEEEvvEEEEvNT_6ParamsE,"",@"SHT_CUDA_INFO"
	.sectionflags	@""
	.align	4


	//----- nvinfo : EIATTR_CUDA_API_VERSION
	.align		4
        /*0000*/ 	.byte	0x04, 0x37
        /*0002*/ 	.short	(.L_21 - .L_20)
.L_20:
        /*0004*/ 	.word	0x00000082


	//----- nvinfo : EIATTR_KPARAM_INFO
	.align		4
.L_21:
        /*0008*/ 	.byte	0x04, 0x17
        /*000a*/ 	.short	(.L_23 - .L_22)
.L_22:
        /*000c*/ 	.word	0x00000000
        /*0010*/ 	.short	0x0000
        /*0012*/ 	.short	0x0070
        /*0014*/ 	.byte	0x00, 0xf0, 0x01, 0x10


	//----- nvinfo : EIATTR_SPARSE_MMA_MASK
	.align		4
.L_23:
        /*0018*/ 	.byte	0x03, 0x50
        /*001a*/ 	.short	0x0000


	//----- nvinfo : EIATTR_MAXREG_COUNT
	.align		4
        /*001c*/ 	.byte	0x03, 0x1b
        /*001e*/ 	.short	0x00a8


	//----- nvinfo : EIATTR_NUM_BARRIERS
	.align		4
        /*0020*/ 	.byte	0x02, 0x4c
        /*0022*/ 	.byte	0x01
	.zero		1


	//----- nvinfo : EIATTR_EXTERNS
	.align		4
        /*0024*/ 	.byte	0x04, 0x0f
        /*0026*/ 	.short	(.L_25 - .L_24)


	//   ....[0]....
	.align		4
.L_24:
        /*0028*/ 	.word	index@(__assertfail)


	//----- nvinfo : EIATTR_ANNOTATIONS
	.align		4
.L_25:
        /*002c*/ 	.byte	0x04, 0x55
        /*002e*/ 	.short	(.L_27 - .L_26)


	//   ....[0]....
.L_26:
        /*0030*/ 	.word	0x00000001
        /*0034*/ 	.byte	0xb0, 0x0a, 0x00, 0x00, 0x01, 0x00, 0x00, 0x00, 0xd0, 0x50, 0x00, 0x00, 0x01, 0x00, 0x00, 0x00
        /*0044*/ 	.byte	0xe0, 0x5c, 0x00, 0x00


	//----- nvinfo : EIATTR_MERCURY_ISA_VERSION
	.align		4
.L_27:
        /*0048*/ 	.byte	0x03, 0x5f
        /*004a*/ 	.short	0x0101


	//----- nvinfo : EIATTR_INT_WARP_WIDE_INSTR_OFFSETS
	.align		4
        /*004c*/ 	.byte	0x04, 0x31
        /*004e*/ 	.short	(.L_29 - .L_28)


	//   ....[0]....
.L_28:
        /*0050*/ 	.word	0x000003c0


	//   ....[1]....
        /*0054*/ 	.word	0x000003e0


	//   ....[2]....
        /*0058*/ 	.word	0x00000460


	//   ....[3]....
        /*005c*/ 	.word	0x00000470


	//   ....[4]....
        /*0060*/ 	.word	0x00000480


	//   ....[5]....
        /*0064*/ 	.word	0x000004a0


	//   ....[6]....
        /*0068*/ 	.word	0x00000530


	//   ....[7]....
        /*006c*/ 	.word	0x00000550


	//----- nvinfo : EIATTR_COOP_GROUP_MASK_REGIDS
	.align		4
.L_29:
        /*0070*/ 	.byte	0x04, 0x29
        /*0072*/ 	.short	(.L_31 - .L_30)


	//   ....[0]....
.L_30:
        /*0074*/ 	.word	0xffffffff


	//   ....[1]....
        /*0078*/ 	.word	0xffffffff


	//   ....[2]....
        /*007c*/ 	.word	0xffffffff


	//   ....[3]....
        /*0080*/ 	.word	0xffffffff


	//   ....[4]....
        /*0084*/ 	.word	0xffffffff


	//   ....[5]....
        /*0088*/ 	.word	0xffffffff


	//----- nvinfo : EIATTR_COOP_GROUP_INSTR_OFFSETS
	.align		4
.L_31:
        /*008c*/ 	.byte	0x04, 0x28
        /*008e*/ 	.short	(.L_33 - .L_32)


	//   ....[0]....
.L_32:
        /*0090*/ 	.word	0x00000070


	//   ....[1]....
        /*0094*/ 	.word	0x00000080


	//   ....[2]....
        /*0098*/ 	.word	0x00000140


	//   ....[3]....
        /*009c*/ 	.word	0x000002b0


	//   ....[4]....
        /*00a0*/ 	.word	0x000002f0


	//   ....[5]....
        /*00a4*/ 	.word	0x00000340


	//----- nvinfo : EIATTR_REG_RECONFIG
	.align		4
.L_33:
        /*00a8*/ 	.byte	0x01, 0x54
	.zero		2


	//----- nvinfo : EIATTR_SYSCALL_OFFSETS
	.align		4
        /*00ac*/ 	.byte	0x04, 0x46
        /*00ae*/ 	.short	(.L_35 - .L_34)


	//   ....[0]....
.L_34:
        /*00b0*/ 	.word	0x000015d0


	//----- nvinfo : EIATTR_MBARRIER_INSTR_OFFSETS
	.align		4
.L_35:
        /*00b4*/ 	.byte	0x04, 0x39
        /*00b6*/ 	.short	(.L_37 - .L_36)


	//   ....[0]....
.L_36:
        /*00b8*/ 	.word	0x00000240
        /*00bc*/ 	.word	0x000000ff
        /*00c0*/ 	.word	0x00000000
        /*00c4*/ 	.short	0x0100
        /*00c6*/ 	.byte	0x08
	.zero		1


	//   ....[1]....
        /*00c8*/ 	.word	0x00000250
        /*00cc*/ 	.word	0x000000ff
        /*00d0*/ 	.word	0x00000018
        /*00d4*/ 	.short	0x0100
        /*00d6*/ 	.byte	0x08
	.zero		1


	//   ....[2]....
        /*00d8*/ 	.word	0x00000260
        /*00dc*/ 	.word	0x000000ff
        /*00e0*/ 	.word	0x00000008
        /*00e4*/ 	.short	0x0100
        /*00e6*/ 	.byte	0x08
	.zero		1


	//   ....[3]....
        /*00e8*/ 	.word	0x00000270
        /*00ec*/ 	.word	0x000000ff
        /*00f0*/ 	.word	0x00000020
        /*00f4*/ 	.short	0x0100
        /*00f6*/ 	.byte	0x08
	.zero		1


	//   ....[4]....
        /*00f8*/ 	.word	0x00000280
        /*00fc*/ 	.word	0x000000ff
        /*0100*/ 	.word	0x00000010
        /*0104*/ 	.short	0x0100
        /*0106*/ 	.byte	0x08
	.zero		1


	//   ....[5]....
        /*0108*/ 	.word	0x00000290
        /*010c*/ 	.word	0x000000ff
        /*0110*/ 	.word	0x00000028
        /*0114*/ 	.short	0x0100
        /*0116*/ 	.byte	0x08
	.zero		1


	//   ....[6]....
        /*0118*/ 	.word	0x00000590
        /*011c*/ 	.word	0x000000ff
        /*0120*/ 	.word	0x00000060
        /*0124*/ 	.short	0x0100
        /*0126*/ 	.byte	0x08
	.zero		1


	//   ....[7]....
        /*0128*/ 	.word	0x00000600
        /*012c*/ 	.word	0x000000ff
        /*0130*/ 	.word	0x00000068
        /*0134*/ 	.short	0x0100
        /*0136*/ 	.byte	0x08
	.zero		1


	//   ....[8]....
        /*0138*/ 	.word	0x00000620
        /*013c*/ 	.word	0x000000ff
        /*0140*/ 	.word	0x00000040
        /*0144*/ 	.short	0x0100
        /*0146*/ 	.byte	0x09
	.zero		1


	//   ....[9]....
        /*0148*/ 	.word	0x00000630
        /*014c*/ 	.word	0x000000ff
        /*0150*/ 	.word	0x00000048
        /*0154*/ 	.short	0x0100
        /*0156*/ 	.byte	0x09
	.zero		1


	//   ....[10]....
        /*0158*/ 	.word	0x00000640
        /*015c*/ 	.word	0x000000ff
        /*0160*/ 	.word	0x00000050
        /*0164*/ 	.short	0x0100
        /*0166*/ 	.byte	0x09
	.zero		1


	//   ....[11]....
        /*0168*/ 	.word	0x00000650
        /*016c*/ 	.word	0x000000ff
        /*0170*/ 	.word	0x00000058
        /*0174*/ 	.short	0x0100
        /*0176*/ 	.byte	0x09
	.zero		1


	//   ....[12]....
        /*0178*/ 	.word	0x000014b0
        /*017c*/ 	.word	0x0000005d
        /*0180*/ 	.word	0x00000000
        /*0184*/ 	.short	0x010a
        /*0186*/ 	.byte	0x2a
	.zero		1


	//   ....[13]....
        /*0188*/ 	.word	0x00001660
        /*018c*/ 	.word	0x00000003
        /*0190*/ 	.word	0x00000000
        /*0194*/ 	.short	0x010a
        /*0196*/ 	.byte	0x3f
	.zero		1


	//   ....[14]....
        /*0198*/ 	.word	0x000016a0
        /*019c*/ 	.word	0x00000003
        /*01a0*/ 	.word	0x00000000
        /*01a4*/ 	.short	0x010a
        /*01a6*/ 	.byte	0x3f
	.zero		1


	//   ....[15]....
        /*01a8*/ 	.word	0x000018a0
        /*01ac*/ 	.word	0x000000ff
        /*01b0*/ 	.word	0x00000000
        /*01b4*/ 	.short	0x010a
        /*01b6*/ 	.byte	0x04
	.zero		1


	//   ....[16]....
        /*01b8*/ 	.word	0x000018e0
        /*01bc*/ 	.word	0x000000ff
        /*01c0*/ 	.word	0x00000000
        /*01c4*/ 	.short	0x010a
        /*01c6*/ 	.byte	0x04
	.zero		1


	//   ....[17]....
        /*01c8*/ 	.word	0x00001a40
        /*01cc*/ 	.word	0x000000ff
        /*01d0*/ 	.word	0x00000000
        /*01d4*/ 	.short	0x0101
        /*01d6*/ 	.byte	0x04
	.zero		1


	//   ....[18]....
        /*01d8*/ 	.word	0x00001b30
        /*01dc*/ 	.word	0x0000005e
        /*01e0*/ 	.word	0x00000000
        /*01e4*/ 	.short	0x0101
        /*01e6*/ 	.byte	0x2f
	.zero		1


	//   ....[19]....
        /*01e8*/ 	.word	0x00001c00
        /*01ec*/ 	.word	0x000000ff
        /*01f0*/ 	.word	0x00000000
        /*01f4*/ 	.short	0x0101
        /*01f6*/ 	.byte	0x06
	.zero		1


	//   ....[20]....
        /*01f8*/ 	.word	0x00001cb0
        /*01fc*/ 	.word	0x0000005d
        /*0200*/ 	.word	0x00000010
        /*0204*/ 	.short	0x010a
        /*0206*/ 	.byte	0x2a
	.zero		1


	//   ....[21]....
        /*0208*/ 	.word	0x000050f0
        /*020c*/ 	.word	0x00000060
        /*0210*/ 	.word	0x00000000
        /*0214*/ 	.short	0x0101
        /*0216*/ 	.byte	0x2f
	.zero		1


	//   ....[22]....
        /*0218*/ 	.word	0x00005a50
        /*021c*/ 	.word	0x0000000a
        /*0220*/ 	.word	0x00000018
        /*0224*/ 	.short	0x010a
        /*0226*/ 	.byte	0x3f
	.zero		1


	//   ....[23]....
        /*0228*/ 	.word	0x00005df0
        /*022c*/ 	.word	0x00000005
        /*0230*/ 	.word	0x00000068
        /*0234*/ 	.short	0x0101
        /*0236*/ 	.byte	0x3f
	.zero		1


	//   ....[24]....
        /*0238*/ 	.word	0x00006570
        /*023c*/ 	.word	0x00000009
        /*0240*/ 	.word	0x00000000
        /*0244*/ 	.short	0x010a
        /*0246*/ 	.byte	0x3f
	.zero		1


	//   ....[25]....
        /*0248*/ 	.word	0x000065f0
        /*024c*/ 	.word	0x00000006
        /*0250*/ 	.word	0x00000000
        /*0254*/ 	.short	0x010a
        /*0256*/ 	.byte	0x3f
	.zero		1


	//   ....[26]....
        /*0258*/ 	.word	0x00006680
        /*025c*/ 	.word	0x00000003
        /*0260*/ 	.word	0x00000000
        /*0264*/ 	.short	0x010a
        /*0266*/ 	.byte	0x3f
	.zero		1


	//   ....[27]....
        /*0268*/ 	.word	0x000066e0
        /*026c*/ 	.word	0x0000005f
        /*0270*/ 	.word	0x00000000
        /*0274*/ 	.short	0x010a
        /*0276*/ 	.byte	0x3f
	.zero		1


	//   ....[28]....
        /*0278*/ 	.word	0x00006730
        /*027c*/ 	.word	0x00000003
        /*0280*/ 	.word	0x00000000
        /*0284*/ 	.short	0x010a
        /*0286*/ 	.byte	0x3f
	.zero		1


	//   ....[29]....
        /*0288*/ 	.word	0x00006790
        /*028c*/ 	.word	0x00000004
        /*0290*/ 	.word	0x00000000
        /*0294*/ 	.short	0x010a
        /*0296*/ 	.byte	0x3f
	.zero		1


	//   ....[30]....
        /*0298*/ 	.word	0x000067e0
        /*029c*/ 	.word	0x0000005f
        /*02a0*/ 	.word	0x00000010
        /*02a4*/ 	.short	0x010a
        /*02a6*/ 	.byte	0x3f
	.zero		1


	//   ....[31]....
        /*02a8*/ 	.word	0x000068b0
        /*02ac*/ 	.word	0x0000000a
        /*02b0*/ 	.word	0x00000018
        /*02b4*/ 	.short	0x010a
        /*02b6*/ 	.byte	0x3f
	.zero		1


	//   ....[32]....
        /*02b8*/ 	.word	0x00006980
        /*02bc*/ 	.word	0x00000009
        /*02c0*/ 	.word	0x00000000
        /*02c4*/ 	.short	0x010a
        /*02c6*/ 	.byte	0x3f
	.zero		1


	//   ....[33]....
        /*02c8*/ 	.word	0x000069d0
        /*02cc*/ 	.word	0x00000006
        /*02d0*/ 	.word	0x00000000
        /*02d4*/ 	.short	0x010a
        /*02d6*/ 	.byte	0x3f
	.zero		1


	//----- nvinfo : EIATTR_NUM_MBARRIERS
	.align		4
.L_37:
        /*02d8*/ 	.byte	0x03, 0x38
        /*02da*/ 	.short	0x000c


	//----- nvinfo : EIATTR_EXIT_INSTR_OFFSETS
	.align		4
        /*02dc*/ 	.byte	0x04, 0x1c
        /*02de*/ 	.short	(.L_39 - .L_38)


	//   ....[0]....
.L_38:
        /*02e0*/ 	.word	0x00001160


	//   ....[1]....
        /*02e4*/ 	.word	0x000011c0


	//   ....[2]....
        /*02e8*/ 	.word	0x00005780


	//   ....[3]....
        /*02ec*/ 	.word	0x000057b0


	//   ....[4]....
        /*02f0*/ 	.word	0x000066d0


	//----- nvinfo : EIATTR_MAX_THREADS
	.align		4
.L_39:
        /*02f4*/ 	.byte	0x04, 0x05
        /*02f6*/ 	.short	(.L_41 - .L_40)
.L_40:
        /*02f8*/ 	.word	0x00000180
        /*02fc*/ 	.word	0x00000001
        /*0300*/ 	.word	0x00000001


	//----- nvinfo : EIATTR_CRS_STACK_SIZE
	.align		4
.L_41:
        /*0304*/ 	.byte	0x04, 0x1e
        /*0306*/ 	.short	(.L_43 - .L_42)
.L_42:
        /*0308*/ 	.word	0x00000000


	//----- nvinfo : EIATTR_CBANK_PARAM_SIZE
	.align		4
.L_43:
        /*030c*/ 	.byte	0x03, 0x19
        /*030e*/ 	.short	0x0470


	//----- nvinfo : EIATTR_PARAM_CBANK
	.align		4
        /*0310*/ 	.byte	0x04, 0x0a
        /*0312*/ 	.short	(.L_45 - .L_44)
	.align		4
.L_44:
        /*0314*/ 	.word	index@(.nv.constant0._ZN7cutlass13device_kernelINS_4gemm6kernel13GemmUniversalIN4cute5tupleIJiiiiEEENS1_10collective13CollectiveMmaINS1_34MainloopSm90TmaGmmaWarpSpecializedILi3ENS5_IJNS4_1CILi1EEESB_SB_EEENS1_32KernelTmaWarpSpecializedPingpongEEENS5_IJNSA_ILi64EEENSA_ILi128EEESF_EEEaNS5_IJlSB_lEEEaSI_NS4_8TiledMMAINS4_8MMA_AtomIJNS4_4SM904GMMA27MMA_64x128x32_S32S8S8_SS_TNEEEENS4_6LayoutISC_NS5_IJNSA_ILi0EEESQ_SQ_EEEEENS5_IJNS4_10UnderscoreEST_ST_EEEEENS4_13SM90_TMA_LOADENS4_14ComposedLayoutINS4_7SwizzleILi2ELi4ELi3EEENS4_18smem_ptr_flag_bitsILi8EEENSP_INS5_IJNSA_ILi8EEESF_EEENS5_IJSF_SB_EEEEEEEvNS4_8identityESW_S16_vS17_EENS_8epilogue10collective6detail29Sm90TmaWarpSpecializedAdapterINS1A_15DefaultEpilogueIaSI_SI_NS19_6thread17LinearCombinationIaLi1EiiLNS1E_9ScaleType4KindE0ELNS_15FloatRoundStyleE2EaEENS1_15EpilogueDefaultEEEEEvvEEEEvNT_6ParamsE)
        /*0318*/ 	.short	0x0210
        /*031a*/ 	.short	0x0470


	//----- nvinfo : EIATTR_SW_WAR
	.align		4
.L_45:
        /*031c*/ 	.byte	0x04, 0x36
        /*031e*/ 	.short	(.L_47 - .L_46)
.L_46:
        /*0320*/ 	.word	0x00000008
.L_47:


//--------------------- .nv.callgraph             --------------------------
	.section	.nv.callgraph,"",@"SHT_CUDA_CALLGRAPH"
	.align	4
	.sectionentsize	8
	.align		4
        /*0000*/ 	.word	0x00000000
	.align		4
        /*0004*/ 	.word	0xffffffff
	.align		4
        /*0008*/ 	.word	index@(_ZN7cutlass13device_kernelINS_4gemm6kernel13GemmUniversalIN4cute5tupleIJiiiiEEENS1_10collective13CollectiveMmaINS1_34MainloopSm90TmaGmmaWarpSpecializedILi3ENS5_IJNS4_1CILi1EEESB_SB_EEENS1_32KernelTmaWarpSpecializedPingpongEEENS5_IJNSA_ILi64EEENSA_ILi128EEESF_EEEaNS5_IJlSB_lEEEaSI_NS4_8TiledMMAINS4_8MMA_AtomIJNS4_4SM904GMMA27MMA_64x128x32_S32S8S8_SS_TNEEEENS4_6LayoutISC_NS5_IJNSA_ILi0EEESQ_SQ_EEEEENS5_IJNS4_10UnderscoreEST_ST_EEEEENS4_13SM90_TMA_LOADENS4_14ComposedLayoutINS4_7SwizzleILi2ELi4ELi3EEENS4_18smem_ptr_flag_bitsILi8EEENSP_INS5_IJNSA_ILi8EEESF_EEENS5_IJSF_SB_EEEEEEEvNS4_8identityESW_S16_vS17_EENS_8epilogue10collective6detail29Sm90TmaWarpSpecializedAdapterINS1A_15DefaultEpilogueIaSI_SI_NS19_6thread17LinearCombinationIaLi1EiiLNS1E_9ScaleType4KindE0ELNS_15FloatRoundStyleE2EaEENS1_15EpilogueDefaultEEEEEvvEEEEvNT_6ParamsE)
	.align		4
        /*000c*/ 	.word	index@(__assertfail)
	.align		4
        /*0010*/ 	.word	0x00000000
	.align		4
        /*0014*/ 	.word	0xfffffffe
	.align		4
        /*0018*/ 	.word	0x00000000
	.align		4
        /*001c*/ 	.word	0xfffffffd
	.align		4
        /*0020*/ 	.word	0x00000000
	.align		4
        /*0024*/ 	.word	0xfffffffc


//--------------------- .nv.constant4             --------------------------
	.section	.nv.constant4,"a",@progbits
	.align	8
	.align		8
.nv.constant4:
        /*0000*/ 	.dword	__assertfail
	.align		8
        /*0008*/ 	.dword	__unnamed_1
	.align		8
        /*0010*/ 	.dword	_ZN40_INTERNAL_d1aa1ad4_4_k_cu_608e59b1_210034cuda3std3__45__cpo5beginE
	.align		8
        /*0018*/ 	.dword	_ZN40_INTERNAL_d1aa1ad4_4_k_cu_608e59b1_210034cuda3std3__45__cpo3endE
	.align		8
        /*0020*/ 	.dword	_ZN40_INTERNAL_d1aa1ad4_4_k_cu_608e59b1_210034cuda3std3__45__cpo6cbeginE
	.align		8
        /*0028*/ 	.dword	_ZN40_INTERNAL_d1aa1ad4_4_k_cu_608e59b1_210034cuda3std3__45__cpo4cendE
	.align		8
        /*0030*/ 	.dword	_ZN40_INTERNAL_d1aa1ad4_4_k_cu_608e59b1_210034cuda3std3__442_GLOBAL__N__d1aa1ad4_4_k_cu_608e59b1_210036ignoreE
	.align		8
        /*0038*/ 	.dword	_ZN40_INTERNAL_d1aa1ad4_4_k_cu_608e59b1_210034cuda3std3__419piecewise_constructE
	.align		8
        /*0040*/ 	.dword	_ZN40_INTERNAL_d1aa1ad4_4_k_cu_608e59b1_210034cuda3std3__48in_placeE
	.align		8
        /*0048*/ 	.dword	_ZN40_INTERNAL_d1aa1ad4_4_k_cu_608e59b1_210034cuda3std6ranges3__45__cpo4swapE
	.align		8
        /*0050*/ 	.dword	_ZN40_INTERNAL_d1aa1ad4_4_k_cu_608e59b1_210034cuda3std6ranges3__45__cpo9iter_moveE
	.align		8
        /*0058*/ 	.dword	_ZN40_INTERNAL_d1aa1ad4_4_k_cu_608e59b1_210034cute7productE
	.align		8
        /*0060*/ 	.dword	_ZN40_INTERNAL_d1aa1ad4_4_k_cu_608e59b1_210034cute1_E
	.align		8
        /*0068*/ 	.dword	$str$22
	.align		8
        /*0070*/ 	.dword	$str$23


//--------------------- .text._ZN7cutlass13device_kernelINS_4gemm6kernel13GemmUniversalIN4cute5tupleIJiiiiEEENS1_10collective13CollectiveMmaINS1_34MainloopSm90TmaGmmaWarpSpecializedILi3ENS5_IJNS4_1CILi1EEESB_SB_EEENS1_32KernelTmaWarpSpecializedPingpongEEENS5_IJNSA_ILi64EEENSA_ILi128EEESF_EEEaNS5_IJlSB_lEEEaSI_NS4_8TiledMMAINS4_8MMA_AtomIJNS4_4SM904GMMA27MMA_64x128x32_S32S8S8_SS_TNEEEENS4_6LayoutISC_NS5_IJNSA_ILi0EEESQ_SQ_EEEEENS5_IJNS4_10UnderscoreEST_ST_EEEEENS4_13SM90_TMA_LOADENS4_14ComposedLayoutINS4_7SwizzleILi2ELi4ELi3EEENS4_18smem_ptr_flag_bitsILi8EEENSP_INS5_IJNSA_ILi8EEESF_EEENS5_IJSF_SB_EEEEEEEvNS4_8identityESW_S16_vS17_EENS_8epilogue10collective6detail29Sm90TmaWarpSpecializedAdapterINS1A_15DefaultEpilogueIaSI_SI_NS19_6thread17LinearCombinationIaLi1EiiLNS1E_9ScaleType4KindE0ELNS_15FloatRoundStyleE2EaEENS1_15EpilogueDefaultEEEEEvvEEEEvNT_6ParamsE --------------------------
	.section	.text._ZN7cutlass13device_kernelINS_4gemm6kernel13GemmUniversalIN4cute5tupleIJiiiiEEENS1_10collective13CollectiveMmaINS1_34MainloopSm90TmaGmmaWarpSpecializedILi3ENS5_IJNS4_1CILi1EEESB_SB_EEENS1_32KernelTmaWarpSpecializedPingpongEEENS5_IJNSA_ILi64EEENSA_ILi128EEESF_EEEaNS5_IJlSB_lEEEaSI_NS4_8TiledMMAINS4_8MMA_AtomIJNS4_4SM904GMMA27MMA_64x128x32_S32S8S8_SS_TNEEEENS4_6LayoutISC_NS5_IJNSA_ILi0EEESQ_SQ_EEEEENS5_IJNS4_10UnderscoreEST_ST_EEEEENS4_13SM90_TMA_LOADENS4_14ComposedLayoutINS4_7SwizzleILi2ELi4ELi3EEENS4_18smem_ptr_flag_bitsILi8EEENSP_INS5_IJNSA_ILi8EEESF_EEENS5_IJSF_SB_EEEEEEEvNS4_8identityESW_S16_vS17_EENS_8epilogue10collective6detail29Sm90TmaWarpSpecializedAdapterINS1A_15DefaultEpilogueIaSI_SI_NS19_6thread17LinearCombinationIaLi1EiiLNS1E_9ScaleType4KindE0ELNS_15FloatRoundStyleE2EaEENS1_15EpilogueDefaultEEEEEvvEEEEvNT_6ParamsE,"ax",@progbits
	.align	128
.text._ZN7cutlass13device_kernelINS_4gemm6kernel13GemmUniversalIN4cute5tupleIJiiiiEEENS1_10collective13CollectiveMmaINS1_34MainloopSm90TmaGmmaWarpSpecializedILi3ENS5_IJNS4_1CILi1EEESB_SB_EEENS1_32KernelTmaWarpSpecializedPingpongEEENS5_IJNSA_ILi64EEENSA_ILi128EEESF_EEEaNS5_IJlSB_lEEEaSI_NS4_8TiledMMAINS4_8MMA_AtomIJNS4_4SM904GMMA27MMA_64x128x32_S32S8S8_SS_TNEEEENS4_6LayoutISC_NS5_IJNSA_ILi0EEESQ_SQ_EEEEENS5_IJNS4_10UnderscoreEST_ST_EEEEENS4_13SM90_TMA_LOADENS4_14ComposedLayoutINS4_7SwizzleILi2ELi4ELi3EEENS4_18smem_ptr_flag_bitsILi8EEENSP_INS5_IJNSA_ILi8EEESF_EEENS5_IJSF_SB_EEEEEEEvNS4_8identityESW_S16_vS17_EENS_8epilogue10collective6detail29Sm90TmaWarpSpecializedAdapterINS1A_15DefaultEpilogueIaSI_SI_NS19_6thread17LinearCombinationIaLi1EiiLNS1E_9ScaleType4KindE0ELNS_15FloatRoundStyleE2EaEENS1_15EpilogueDefaultEEEEEvvEEEEvNT_6ParamsE:
        .type           _ZN7cutlass13device_kernelINS_4gemm6kernel13GemmUniversalIN4cute5tupleIJiiiiEEENS1_10collective13CollectiveMmaINS1_34MainloopSm90TmaGmmaWarpSpecializedILi3ENS5_IJNS4_1CILi1EEESB_SB_EEENS1_32KernelTmaWarpSpecializedPingpongEEENS5_IJNSA_ILi64EEENSA_ILi128EEESF_EEEaNS5_IJlSB_lEEEaSI_NS4_8TiledMMAINS4_8MMA_AtomIJNS4_4SM904GMMA27MMA_64x128x32_S32S8S8_SS_TNEEEENS4_6LayoutISC_NS5_IJNSA_ILi0EEESQ_SQ_EEEEENS5_IJNS4_10UnderscoreEST_ST_EEEEENS4_13SM90_TMA_LOADENS4_14ComposedLayoutINS4_7SwizzleILi2ELi4ELi3EEENS4_18smem_ptr_flag_bitsILi8EEENSP_INS5_IJNSA_ILi8EEESF_EEENS5_IJSF_SB_EEEEEEEvNS4_8identityESW_S16_vS17_EENS_8epilogue10collective6detail29Sm90TmaWarpSpecializedAdapterINS1A_15DefaultEpilogueIaSI_SI_NS19_6thread17LinearCombinationIaLi1EiiLNS1E_9ScaleType4KindE0ELNS_15FloatRoundStyleE2EaEENS1_15EpilogueDefaultEEEEEvvEEEEvNT_6ParamsE,@function
        .size           _ZN7cutlass13device_kernelINS_4gemm6kernel13GemmUniversalIN4cute5tupleIJiiiiEEENS1_10collective13CollectiveMmaINS1_34MainloopSm90TmaGmmaWarpSpecializedILi3ENS5_IJNS4_1CILi1EEESB_SB_EEENS1_32KernelTmaWarpSpecializedPingpongEEENS5_IJNSA_ILi64EEENSA_ILi128EEESF_EEEaNS5_IJlSB_lEEEaSI_NS4_8TiledMMAINS4_8MMA_AtomIJNS4_4SM904GMMA27MMA_64x128x32_S32S8S8_SS_TNEEEENS4_6LayoutISC_NS5_IJNSA_ILi0EEESQ_SQ_EEEEENS5_IJNS4_10UnderscoreEST_ST_EEEEENS4_13SM90_TMA_LOADENS4_14ComposedLayoutINS4_7SwizzleILi2ELi4ELi3EEENS4_18smem_ptr_flag_bitsILi8EEENSP_INS5_IJNSA_ILi8EEESF_EEENS5_IJSF_SB_EEEEEEEvNS4_8identityESW_S16_vS17_EENS_8epilogue10collective6detail29Sm90TmaWarpSpecializedAdapterINS1A_15DefaultEpilogueIaSI_SI_NS19_6thread17LinearCombinationIaLi1EiiLNS1E_9ScaleType4KindE0ELNS_15FloatRoundStyleE2EaEENS1_15EpilogueDefaultEEEEEvvEEEEvNT_6ParamsE,(.L_x_199 - _ZN7cutlass13device_kernelINS_4gemm6kernel13GemmUniversalIN4cute5tupleIJiiiiEEENS1_10collective13CollectiveMmaINS1_34MainloopSm90TmaGmmaWarpSpecializedILi3ENS5_IJNS4_1CILi1EEESB_SB_EEENS1_32KernelTmaWarpSpecializedPingpongEEENS5_IJNSA_ILi64EEENSA_ILi128EEESF_EEEaNS5_IJlSB_lEEEaSI_NS4_8TiledMMAINS4_8MMA_AtomIJNS4_4SM904GMMA27MMA_64x128x32_S32S8S8_SS_TNEEEENS4_6LayoutISC_NS5_IJNSA_ILi0EEESQ_SQ_EEEEENS5_IJNS4_10UnderscoreEST_ST_EEEEENS4_13SM90_TMA_LOADENS4_14ComposedLayoutINS4_7SwizzleILi2ELi4ELi3EEENS4_18smem_ptr_flag_bitsILi8EEENSP_INS5_IJNSA_ILi8EEESF_EEENS5_IJSF_SB_EEEEEEEvNS4_8identityESW_S16_vS17_EENS_8epilogue10collective6detail29Sm90TmaWarpSpecializedAdapterINS1A_15DefaultEpilogueIaSI_SI_NS19_6thread17LinearCombinationIaLi1EiiLNS1E_9ScaleType4KindE0ELNS_15FloatRoundStyleE2EaEENS1_15EpilogueDefaultEEEEEvvEEEEvNT_6ParamsE)
        .other          _ZN7cutlass13device_kernelINS_4gemm6kernel13GemmUniversalIN4cute5tupleIJiiiiEEENS1_10collective13CollectiveMmaINS1_34MainloopSm90TmaGmmaWarpSpecializedILi3ENS5_IJNS4_1CILi1EEESB_SB_EEENS1_32KernelTmaWarpSpecializedPingpongEEENS5_IJNSA_ILi64EEENSA_ILi128EEESF_EEEaNS5_IJlSB_lEEEaSI_NS4_8TiledMMAINS4_8MMA_AtomIJNS4_4SM904GMMA27MMA_64x128x32_S32S8S8_SS_TNEEEENS4_6LayoutISC_NS5_IJNSA_ILi0EEESQ_SQ_EEEEENS5_IJNS4_10UnderscoreEST_ST_EEEEENS4_13SM90_TMA_LOADENS4_14ComposedLayoutINS4_7SwizzleILi2ELi4ELi3EEENS4_18smem_ptr_flag_bitsILi8EEENSP_INS5_IJNSA_ILi8EEESF_EEENS5_IJSF_SB_EEEEEEEvNS4_8identityESW_S16_vS17_EENS_8epilogue10collective6detail29Sm90TmaWarpSpecializedAdapterINS1A_15DefaultEpilogueIaSI_SI_NS19_6thread17LinearCombinationIaLi1EiiLNS1E_9ScaleType4KindE0ELNS_15FloatRoundStyleE2EaEENS1_15EpilogueDefaultEEEEEvvEEEEvNT_6ParamsE,@"STO_CUDA_ENTRY STV_DEFAULT"
_ZN7cutlass13device_kernelINS_4gemm6kernel13GemmUniversalIN4cute5tupleIJiiiiEEENS1_10collective13CollectiveMmaINS1_34MainloopSm90TmaGmmaWarpSpecializedILi3ENS5_IJNS4_1CILi1EEESB_SB_EEENS1_32KernelTmaWarpSpecializedPingpongEEENS5_IJNSA_ILi64EEENSA_ILi128EEESF_EEEaNS5_IJlSB_lEEEaSI_NS4_8TiledMMAINS4_8MMA_AtomIJNS4_4SM904GMMA27MMA_64x128x32_S32S8S8_SS_TNEEEENS4_6LayoutISC_NS5_IJNSA_ILi0EEESQ_SQ_EEEEENS5_IJNS4_10UnderscoreEST_ST_EEEEENS4_13SM90_TMA_LOADENS4_14ComposedLayoutINS4_7SwizzleILi2ELi4ELi3EEENS4_18smem_ptr_flag_bitsILi8EEENSP_INS5_IJNSA_ILi8EEESF_EEENS5_IJSF_SB_EEEEEEEvNS4_8identityESW_S16_vS17_EENS_8epilogue10collective6detail29Sm90TmaWarpSpecializedAdapterINS1A_15DefaultEpilogueIaSI_SI_NS19_6thread17LinearCombinationIaLi1EiiLNS1E_9ScaleType4KindE0ELNS_15FloatRoundStyleE2EaEENS1_15EpilogueDefaultEEEEEvvEEEEvNT_6ParamsE:
[----:B------:R-:W0:Y:S02]  /*0000*/  LDC R1, c[0x0][0x28] ;  /* 0x00000a00ff017b82 */ /* 0x000e240000000800 */
[----:B0-----:R-:W-:Y:S01]  /*0010*/  VIADD R1, R1, 0xfffffff8 ;  /* 0xfffffff801017836 */ /* 0x001fe20000000000 */
[----:B------:R-:W0:Y:S01]  /*0020*/  S2R R4, SR_TID.X ;  /* 0x0000000000047919 */ /* 0x000e220000002100 */
[----:B------:R-:W-:Y:S01]  /*0030*/  ELECT P0, URZ, PT ;  /* 0x00000000003f782f */ /* 0x000fe20003800000 */
[----:B------:R-:W-:Y:S01]  /*0040*/  BSSY B0, `(.L_x_0) ;  /* 0x000000f000007945 */ /* 0x000fe20003800000 */
[--C-:B0-----:R-:W-:Y:S02]  /*0050*/  SHF.R.U32.HI R0, RZ, 0x5, R4.reuse ;  /* 0x00000005ff007819 */ /* 0x101fe40000011604 */
[----:B------:R-:W-:-:S03]  /*0060*/  SHF.R.U32.HI R5, RZ, 0x7, R4 ;  /* 0x00000007ff057819 */ /* 0x000fc60000011604 */
[----:B------:R-:W0:Y:S04]  /*0070*/  SHFL.IDX PT, R2, R0, RZ, 0x1f ;  /* 0x00001fff00027589 */ /* 0x000e2800000e0000 */
[----:B------:R1:W2:Y:S01]  /*0080*/  SHFL.IDX PT, R8, R5, RZ, 0x1f ;  /* 0x00001fff05087589 */ /* 0x0002a200000e0000 */
[----:B0-----:R-:W-:-:S13]  /*0090*/  ISETP.NE.OR P0, PT, R2, RZ, !P0 ;  /* 0x000000ff0200720c */ /* 0x001fda0004705670 */
[----:B-12---:R-:W-:Y:S05]  /*00a0*/  @P0 BRA `(.L_x_1) ;  /* 0x0000000000200947 */ /* 0x006fea0003800000 */
[----:B------:R-:W-:Y:S02]  /*00b0*/  ULDC.64 UR4, c[0x0][0x198] ;  /* 0x0000660000047ab9 */ /* 0x000fe40000000a00 */
[----:B------:R-:W-:Y:S02]  /*00c0*/  UIADD3 UR6, UP0, UR4, 0xf0, URZ ;  /* 0x000000f004067890 */ /* 0x000fe4000ff1e03f */
[----:B------:R-:W-:Y:S02]  /*00d0*/  UIADD3 UR4, UP1, UR4, 0x1f0, URZ ;  /* 0x000001f004047890 */ /* 0x000fe4000ff3e03f */
[----:B------:R-:W-:Y:S02]  /*00e0*/  UIADD3.X UR7, URZ, UR5, URZ, UP0, !UPT ;  /* 0x000000053f077290 */ /* 0x000fe400087fe43f */
[----:B------:R-:W-:-:S07]  /*00f0*/  UIADD3.X UR5, URZ, UR5, URZ, UP1, !UPT ;  /* 0x000000053f057290 */ /* 0x000fce0008ffe43f */
[----:B------:R0:W-:Y:S02]  /*0100*/  UTMACCTL.PF [UR6] ;  /* 0x00000000060079b9 */ /* 0x0001e40008040000 */
[----:B------:R0:W-:Y:S02]  /*0110*/  UTMACCTL.PF [UR4] ;  /* 0x00000000040079b9 */ /* 0x0001e40008040000 */
[----:B0-----:R-:W-:Y:S01]  /*0120*/  NOP ;  /* 0x0000000000007918 */ /* 0x001fe20000000000 */
.L_x_1:
[----:B------:R-:W-:Y:S05]  /*0130*/  BSYNC B0 ;  /* 0x0000000000007941 */ /* 0x000fea0003800000 */
.L_x_0:
[----:B------:R-:W0:Y:S02]  /*0140*/  SHFL.IDX PT, R3, R0, RZ, 0x1f ;  /* 0x00001fff00037589 */ /* 0x000e2400000e0000 */
[----:B0-----:R-:W-:-:S13]  /*0150*/  ISETP.NE.AND P0, PT, R3, RZ, PT ;  /* 0x000000ff0300720c */ /* 0x001fda0003f05270 */
[----:B------:R-:W-:Y:S05]  /*0160*/  @P0 BRA `(.L_x_2) ;  /* 0x0000000000500947 */ /* 0x000fea0003800000 */
[----:B------:R-:W0:Y:S01]  /*0170*/  S2UR UR8, SR_CgaCtaId ;  /* 0x00000000000879c3 */ /* 0x000e220000008800 */
[----:B------:R-:W-:Y:S01]  /*0180*/  UMOV UR4, 0x400 ;  /* 0x0000040000047882 */ /* 0x000fe20000000000 */
[----:B------:R-:W-:Y:S01]  /*0190*/  UMOV UR5, 0x1 ;  /* 0x0000000100057882 */ /* 0x000fe20000000000 */
[----:B------:R-:W-:Y:S01]  /*01a0*/  UMOV UR6, 0x80 ;  /* 0x0000008000067882 */ /* 0x000fe20000000000 */
[----:B------:R-:W-:Y:S01]  /*01b0*/  ELECT P0, URZ, PT ;  /* 0x00000000003f782f */ /* 0x000fe20003800000 */
[----:B------:R-:W-:-:S04]  /*01c0*/  UIADD3 UR6, -UR6, 0x100000, URZ ;  /* 0x0010000006067890 */ /* 0x000fc8000fffe13f */
[----:B------:R-:W-:Y:S02]  /*01d0*/  USHF.L.U32 UR7, UR6, 0xb, URZ ;  /* 0x0000000b06077899 */ /* 0x000fe4000800063f */
[----:B------:R-:W-:Y:S02]  /*01e0*/  USHF.L.U32 UR6, UR6, 0x1, URZ ;  /* 0x0000000106067899 */ /* 0x000fe4000800063f */
[----:B0-----:R-:W-:Y:S02]  /*01f0*/  ULEA UR8, UR8, UR4, 0x18 ;  /* 0x0000000408087291 */ /* 0x001fe4000f8ec03f */
[----:B------:R-:W-:-:S04]  /*0200*/  UIADD3 UR4, -UR5, 0x100000, URZ ;  /* 0x0010000005047890 */ /* 0x000fc8000fffe13f */
[----:B------:R-:W-:Y:S02]  /*0210*/  USHF.L.U32 UR5, UR4, 0xb, URZ ;  /* 0x0000000b04057899 */ /* 0x000fe4000800063f */
[----:B------:R-:W-:Y:S01]  /*0220*/  USHF.L.U32 UR4, UR4, 0x1, URZ ;  /* 0x0000000104047899 */ /* 0x000fe2000800063f */
[----:B------:R-:W0:Y:S11]  /*0230*/  FENCE.VIEW.ASYNC.S ;  /* 0x00000000000073c6 */ /* 0x000e360000000000 */
[----:B0-----:R0:W1:Y:S01]  /*0240*/  SYNCS.EXCH.64 URZ, [UR8], UR4 ;  /* 0x00000004083f75b2 */ /* 0x0010620008000100 */
[----:B------:R0:W2:Y:S01]  /*0250*/  SYNCS.EXCH.64 URZ, [UR8+0x18], UR6 ;  /* 0x00001806083f75b2 */ /* 0x0000a20008000100 */
[----:B------:R0:W3:Y:S01]  /*0260*/  SYNCS.EXCH.64 URZ, [UR8+0x8], UR4 ;  /* 0x00000804083f75b2 */ /* 0x0000e20008000100 */
[----:B------:R0:W4:Y:S01]  /*0270*/  SYNCS.EXCH.64 URZ, [UR8+0x20], UR6 ;  /* 0x00002006083f75b2 */ /* 0x0001220008000100 */
[----:B------:R0:W0:Y:S01]  /*0280*/  SYNCS.EXCH.64 URZ, [UR8+0x10], UR4 ;  /* 0x00001004083f75b2 */ /* 0x0000220008000100 */
[----:B------:R0:W0:Y:S01]  /*0290*/  SYNCS.EXCH.64 URZ, [UR8+0x28], UR6 ;  /* 0x00002806083f75b2 */ /* 0x0000220008000100 */
[----:B------:R-:W-:Y:S01]  /*02a0*/  NOP ;  /* 0x0000000000007918 */ /* 0x000fe20000000000 */
.L_x_2:
[----:B------:R-:W5:Y:S01]  /*02b0*/  SHFL.IDX PT, R6, R0, RZ, 0x1f ;  /* 0x00001fff00067589 */ /* 0x000f6200000e0000 */
[----:B------:R-:W-:Y:S01]  /*02c0*/  ELECT P0, URZ, PT ;  /* 0x00000000003f782f */ /* 0x000fe20003800000 */
[----:B------:R-:W-:Y:S01]  /*02d0*/  NOP ;  /* 0x0000000000007918 */ /* 0x000fe20000000000 */
[----:B------:R-:W-:Y:S01]  /*02e0*/  ELECT P1, URZ, PT ;  /* 0x00000000003f782f */ /* 0x000fe20003820000 */
[----:B------:R-:W1:Y:S01]  /*02f0*/  SHFL.IDX PT, R3, R0, RZ, 0x1f ;  /* 0x00001fff00037589 */ /* 0x000e6200000e0000 */
[----:B0-----:R-:W-:Y:S01]  /*0300*/  UMOV UR4, 0x20 ;  /* 0x0000002000047882 */ /* 0x001fe20000000000 */
[----:B------:R-:W-:Y:S01]  /*0310*/  UMOV UR11, 0x80 ;  /* 0x00000080000b7882 */ /* 0x000fe20000000000 */
[----:B------:R-:W-:Y:S01]  /*0320*/  NOP ;  /* 0x0000000000007918 */ /* 0x000fe20000000000 */
[C---:B------:R-:W-:Y:S01]  /*0330*/  VIADD R33, R8.reuse, 0xffffffff ;  /* 0xffffffff08217836 */ /* 0x040fe20000000000 */
[----:B------:R-:W0:Y:S01]  /*0340*/  SHFL.IDX PT, R5, R5, RZ, 0x1f ;  /* 0x00001fff05057589 */ /* 0x000e2200000e0000 */
[----:B------:R-:W-:Y:S01]  /*0350*/  ULDC.64 UR36, c[0x0][0x208] ;  /* 0x0000820000247ab9 */ /* 0x000fe20000000a00 */
[----:B------:R-:W-:-:S02]  /*0360*/  ISETP.NE.AND P2, PT, R8, RZ, PT ;  /* 0x000000ff0800720c */ /* 0x000fc40003f45270 */
[----:B------:R-:W-:Y:S02]  /*0370*/  ISETP.GE.U32.AND P3, PT, R33, 0x2, PT ;  /* 0x000000022100780c */ /* 0x000fe40003f66070 */
[----:B-----5:R-:W-:Y:S02]  /*0380*/  ISETP.NE.OR P0, PT, R6, RZ, !P0 ;  /* 0x000000ff0600720c */ /* 0x020fe40004705670 */
[----:B-1----:R-:W-:Y:S02]  /*0390*/  ISETP.NE.OR P1, PT, R3, RZ, !P1 ;  /* 0x000000ff0300720c */ /* 0x002fe40004f25670 */
[----:B------:R-:W-:-:S04]  /*03a0*/  SHF.R.S32.HI R3, RZ, 0x1f, R2 ;  /* 0x0000001fff037819 */ /* 0x000fc80000011402 */
[----:B------:R-:W-:-:S05]  /*03b0*/  LEA.HI R3, R3, R2, RZ, 0x2 ;  /* 0x0000000203037211 */ /* 0x000fca00078f10ff */
[----:B------:R-:W-:Y:S01]  /*03c0*/  VOTEU.ALL UP0, P0 ;  /* 0x00000000003f7886 */ /* 0x000fe20000000000 */
[----:B------:R-:W-:Y:S01]  /*03d0*/  LOP3.LUT R3, R3, 0xfffffffc, RZ, 0xc0, !PT ;  /* 0xfffffffc03037812 */ /* 0x000fe200078ec0ff */
[----:B------:R-:W-:-:S03]  /*03e0*/  VOTEU.ALL UP1, P1 ;  /* 0x00000000003f7886 */ /* 0x000fc60000820000 */
[----:B------:R-:W1:Y:S01]  /*03f0*/  @!UP0 S2UR UR7, SR_CgaCtaId ;  /* 0x00000000000789c3 */ /* 0x000e620000008800 */
[----:B------:R-:W-:Y:S01]  /*0400*/  @!UP0 UMOV UR6, 0x400 ;  /* 0x0000040000068882 */ /* 0x000fe20000000000 */
[----:B------:R-:W-:-:S04]  /*0410*/  @!UP0 UIADD3 UR4, -UR4, 0x100000, URZ ;  /* 0x0010000004048890 */ /* 0x000fc8000fffe13f */
[----:B------:R-:W-:Y:S02]  /*0420*/  @!UP0 USHF.L.U32 UR5, UR4, 0xb, URZ ;  /* 0x0000000b04058899 */ /* 0x000fe4000800063f */
[----:B------:R-:W-:Y:S01]  /*0430*/  @!UP0 USHF.L.U32 UR4, UR4, 0x1, URZ ;  /* 0x0000000104048899 */ /* 0x000fe2000800063f */
[----:B------:R-:W-:Y:S01]  /*0440*/  IMAD.IADD R0, R2, 0x1, -R3 ;  /* 0x0000000102007824 */ /* 0x000fe200078e0a03 */
[----:B------:R-:W-:Y:S01]  /*0450*/  @!UP1 UMOV UR9, 0x400 ;  /* 0x0000040000099882 */ /* 0x000fe20000000000 */
[----:B------:R-:W-:Y:S01]  /*0460*/  VOTEU.ALL UP2, P1 ;  /* 0x00000000003f7886 */ /* 0x000fe20000840000 */
[----:B------:R-:W-:Y:S01]  /*0470*/  VOTEU.ALL UP3, P1 ;  /* 0x00000000003f7886 */ /* 0x000fe20000860000 */
[----:B------:R-:W-:Y:S01]  /*0480*/  VOTEU.ALL UP4, P1 ;  /* 0x00000000003f7886 */ /* 0x000fe20000880000 */
[----:B------:R-:W5:Y:S01]  /*0490*/  @!UP1 S2UR UR10, SR_CgaCtaId ;  /* 0x00000000000a99c3 */ /* 0x000f620000008800 */
[----:B------:R-:W-:Y:S01]  /*04a0*/  VOTEU.ALL UP5, P1 ;  /* 0x00000000003f7886 */ /* 0x000fe200008a0000 */
[----:B------:R-:W-:-:S04]  /*04b0*/  SHF.R.S32.HI R3, RZ, 0x1f, R4 ;  /* 0x0000001fff037819 */ /* 0x000fc80000011404 */
[----:B------:R-:W-:-:S04]  /*04c0*/  LEA.HI R3, R3, R4, RZ, 0x7 ;  /* 0x0000000403037211 */ /* 0x000fc800078f38ff */
[----:B------:R-:W-:-:S05]  /*04d0*/  LOP3.LUT R3, R3, 0xffffff80, RZ, 0xc0, !PT ;  /* 0xffffff8003037812 */ /* 0x000fca00078ec0ff */
[----:B------:R-:W-:Y:S01]  /*04e0*/  IMAD.IADD R3, R4, 0x1, -R3 ;  /* 0x0000000104037824 */ /* 0x000fe200078e0a03 */
[----:B-1----:R-:W-:Y:S02]  /*04f0*/  @!UP0 ULEA UR8, UR7, UR6, 0x18 ;  /* 0x0000000607088291 */ /* 0x002fe4000f8ec03f */
[----:B------:R-:W-:-:S04]  /*0500*/  @!UP1 UIADD3 UR6, -UR11, 0x100000, URZ ;  /* 0x001000000b069890 */ /* 0x000fc8000fffe13f */
[----:B------:R-:W-:Y:S02]  /*0510*/  @!UP1 USHF.L.U32 UR7, UR6, 0xb, URZ ;  /* 0x0000000b06079899 */ /* 0x000fe4000800063f */
[----:B------:R-:W-:Y:S01]  /*0520*/  @!UP1 USHF.L.U32 UR6, UR6, 0x1, URZ ;  /* 0x0000000106069899 */ /* 0x000fe2000800063f */
[----:B------:R-:W-:Y:S01]  /*0530*/  VOTEU.ALL UP0, P0 ;  /* 0x00000000003f7886 */ /* 0x000fe20000000000 */
[----:B-----5:R-:W-:Y:S01]  /*0540*/  @!UP1 ULEA UR9, UR10, UR9, 0x18 ;  /* 0x000000090a099291 */ /* 0x020fe2000f8ec03f */
[----:B------:R-:W-:Y:S02]  /*0550*/  VOTEU.ALL UP1, P0 ;  /* 0x00000000003f7886 */ /* 0x000fe40000020000 */
[----:B------:R-:W-:Y:S01]  /*0560*/  ULDC.64 UR10, c[0x0][0x598] ;  /* 0x00016600000a7ab9 */ /* 0x000fe20000000a00 */
[----:B------:R-:W-:Y:S01]  /*0570*/  ISETP.NE.AND P0, PT, R0, 0x3, PT ;  /* 0x000000030000780c */ /* 0x000fe20003f05270 */
[----:B------:R-:W1:Y:S02]  /*0580*/  FENCE.VIEW.ASYNC.S ;  /* 0x00000000000073c6 */ /* 0x000e640000000000 */
[----:B-1----:R1:W2:Y:S01]  /*0590*/  @!UP0 SYNCS.EXCH.64 URZ, [UR8+0x60], UR4 ;  /* 0x00006004083f85b2 */ /* 0x0022a20008000100 */
[----:B------:R-:W-:-:S02]  /*05a0*/  ISETP.NE.U32.AND P1, PT, RZ, UR10, PT ;  /* 0x0000000aff007c0c */ /* 0x000fc4000bf25070 */
[----:B------:R-:W-:Y:S02]  /*05b0*/  ISETP.EQ.OR P0, PT, R0, RZ, !P0 ;  /* 0x000000ff0000720c */ /* 0x000fe40004702670 */
[----:B------:R-:W-:Y:S02]  /*05c0*/  ISETP.NE.AND.EX P1, PT, RZ, UR11, PT, P1 ;  /* 0x0000000bff007c0c */ /* 0x000fe4000bf25310 */
[----:B------:R-:W-:-:S04]  /*05d0*/  ISETP.EQ.AND P0, PT, R8, RZ, P0 ;  /* 0x000000ff0800720c */ /* 0x000fc80000702270 */
[----:B------:R-:W-:-:S04]  /*05e0*/  SEL R16, RZ, 0x1, !P0 ;  /* 0x00000001ff107807 */ /* 0x000fc80004000000 */
[----:B------:R-:W-:Y:S01]  /*05f0*/  SEL R16, R16, 0x2, P3 ;  /* 0x0000000210107807 */ /* 0x000fe20001800000 */
[----:B------:R1:W2:Y:S01]  /*0600*/  @!UP1 SYNCS.EXCH.64 URZ, [UR8+0x68], UR4 ;  /* 0x00006804083f95b2 */ /* 0x0002a20008000100 */
[----:B------:R-:W-:Y:S01]  /*0610*/  NOP ;  /* 0x0000000000007918 */ /* 0x000fe20000000000 */
[----:B------:R1:W2:Y:S01]  /*0620*/  @!UP2 SYNCS.EXCH.64 URZ, [UR9+0x40], UR6 ;  /* 0x00004006093fa5b2 */ /* 0x0002a20008000100 */
[----:B------:R1:W2:Y:S01]  /*0630*/  @!UP3 SYNCS.EXCH.64 URZ, [UR9+0x48], UR6 ;  /* 0x00004806093fb5b2 */ /* 0x0002a20008000100 */
[----:B------:R1:W2:Y:S01]  /*0640*/  @!UP4 SYNCS.EXCH.64 URZ, [UR9+0x50], UR6 ;  /* 0x00005006093fc5b2 */ /* 0x0002a20008000100 */
[----:B------:R1:W2:Y:S01]  /*0650*/  @!UP5 SYNCS.EXCH.64 URZ, [UR9+0x58], UR6 ;  /* 0x00005806093fd5b2 */ /* 0x0002a20008000100 */
[----:B------:R-:W-:Y:S01]  /*0660*/  NOP ;  /* 0x0000000000007918 */ /* 0x000fe20000000000 */
[----:B--234-:R-:W-:Y:S06]  /*0670*/  BAR.SYNC.DEFER_BLOCKING 0x0 ;  /* 0x0000000000007b1d */ /* 0x01cfec0000010000 */
[----:B01----:R-:W-:Y:S05]  /*0680*/  @!P1 BRA `(.L_x_3) ;  /* 0x00000000001c9947 */ /* 0x003fea0003800000 */
[----:B------:R-:W0:Y:S02]  /*0690*/  LDC.64 R6, c[0x0][0x598] ;  /* 0x00016600ff067b82 */ /* 0x000e240000000a00 */
[----:B0-----:R-:W2:Y:S02]  /*06a0*/  LDG.E.64 R6, desc[UR36][R6.64] ;  /* 0x0000002406067981 */ /* 0x001ea4000c1e1b00 */
[----:B--2---:R-:W-:-:S04]  /*06b0*/  ISETP.NE.U32.AND P0, PT, R6, RZ, PT ;  /* 0x000000ff0600720c */ /* 0x004fc80003f05070 */
[----:B------:R-:W-:-:S13]  /*06c0*/  ISETP.NE.AND.EX P0, PT, R7, RZ, PT, P0 ;  /* 0x000000ff0700720c */ /* 0x000fda0003f05300 */
[----:B------:R-:W-:Y:S05]  /*06d0*/  @!P0 BRA `(.L_x_3) ;  /* 0x0000000000088947 */ /* 0x000fea0003800000 */
[----:B------:R1:W5:Y:S01]  /*06e0*/  LD.E R88, desc[UR36][R6.64] ;  /* 0x0000002406587980 */ /* 0x000362000c101900 */
[----:B------:R-:W-:Y:S05]  /*06f0*/  BRA `(.L_x_4) ;  /* 0x0000000000247947 */ /* 0x000fea0003800000 */
.L_x_3:
[----:B------:R-:W-:Y:S02]  /*0700*/  ULDC.64 UR4, c[0x0][0x588] ;  /* 0x0001620000047ab9 */ /* 0x000fe40000000a00 */
[----:B------:R-:W-:-:S04]  /*0710*/  ISETP.NE.U32.AND P0, PT, RZ, UR4, PT ;  /* 0x00000004ff007c0c */ /* 0x000fc8000bf05070 */
[----:B------:R-:W-:-:S13]  /*0720*/  ISETP.NE.AND.EX P0, PT, RZ, UR5, PT, P0 ;  /* 0x00000005ff007c0c */ /* 0x000fda000bf05300 */
[----:B------:R-:W-:Y:S05]  /*0730*/  @!P0 BRA `(.L_x_5) ;  /* 0x00000000000c8947 */ /* 0x000fea0003800000 */
[----:B------:R-:W0:Y:S02]  /*0740*/  LDC.64 R88, c[0x0][0x588] ;  /* 0x00016200ff587b82 */ /* 0x000e240000000a00 */
[----:B0-----:R0:W5:Y:S01]  /*0750*/  LDG.E R88, desc[UR36][R88.64] ;  /* 0x0000002458587981 */ /* 0x001162000c1e1900 */
[----:B------:R-:W-:Y:S05]  /*0760*/  BRA `(.L_x_4) ;  /* 0x0000000000087947 */ /* 0x000fea0003800000 */
.L_x_5:
[----:B------:R-:W-:Y:S02]  /*0770*/  ULDC UR4, c[0x0][0x580] ;  /* 0x0001600000047ab9 */ /* 0x000fe40000000800 */
[----:B------:R-:W-:-:S07]  /*0780*/  IMAD.U32 R88, RZ, RZ, UR4 ;  /* 0x00000004ff587e24 */ /* 0x000fce000f8e00ff */
.L_x_4:
[----:B------:R-:W-:Y:S02]  /*0790*/  ULDC.64 UR4, c[0x0][0x5a0] ;  /* 0x0001680000047ab9 */ /* 0x000fe40000000a00 */
[----:B------:R-:W-:-:S04]  /*07a0*/  ISETP.NE.U32.AND P0, PT, RZ, UR4, PT ;  /* 0x00000004ff007c0c */ /* 0x000fc8000bf05070 */
[----:B------:R-:W-:-:S13]  /*07b0*/  ISETP.NE.AND.EX P0, PT, RZ, UR5, PT, P0 ;  /* 0x00000005ff007c0c */ /* 0x000fda000bf05300 */
[----:B------:R-:W-:Y:S05]  /*07c0*/  @!P0 BRA `(.L_x_6) ;  /* 0x00000000001c8947 */ /* 0x000fea0003800000 */
[----:B-1----:R-:W1:Y:S02]  /*07d0*/  LDC.64 R6, c[0x0][0x5a0] ;  /* 0x00016800ff067b82 */ /* 0x002e640000000a00 */
[----:B-1----:R-:W2:Y:S02]  /*07e0*/  LDG.E.64 R6, desc[UR36][R6.64] ;  /* 0x0000002406067981 */ /* 0x002ea4000c1e1b00 */
[----:B--2---:R-:W-:-:S04]  /*07f0*/  ISETP.NE.U32.AND P0, PT, R6, RZ, PT ;  /* 0x000000ff0600720c */ /* 0x004fc80003f05070 */
[----:B------:R-:W-:-:S13]  /*0800*/  ISETP.NE.AND.EX P0, PT, R7, RZ, PT, P0 ;  /* 0x000000ff0700720c */ /* 0x000fda0003f05300 */
[----:B------:R-:W-:Y:S05]  /*0810*/  @!P0 BRA `(.L_x_6) ;  /* 0x0000000000088947 */ /* 0x000fea0003800000 */
[----:B0-----:R2:W5:Y:S01]  /*0820*/  LD.E R89, desc[UR36][R6.64] ;  /* 0x0000002406597980 */ /* 0x001562000c101900 */
[----:B------:R-:W-:Y:S05]  /*0830*/  BRA `(.L_x_7) ;  /* 0x0000000000247947 */ /* 0x000fea0003800000 */
.L_x_6:
[----:B------:R-:W-:Y:S02]  /*0840*/  ULDC.64 UR4, c[0x0][0x590] ;  /* 0x0001640000047ab9 */ /* 0x000fe40000000a00 */
[----:B------:R-:W-:-:S04]  /*0850*/  ISETP.NE.U32.AND P0, PT, RZ, UR4, PT ;  /* 0x00000004ff007c0c */ /* 0x000fc8000bf05070 */
[----:B------:R-:W-:-:S13]  /*0860*/  ISETP.NE.AND.EX P0, PT, RZ, UR5, PT, P0 ;  /* 0x00000005ff007c0c */ /* 0x000fda000bf05300 */
[----:B------:R-:W-:Y:S05]  /*0870*/  @!P0 BRA `(.L_x_8) ;  /* 0x00000000000c8947 */ /* 0x000fea0003800000 */
[----:B-1----:R-:W0:Y:S02]  /*0880*/  LDC.64 R6, c[0x0][0x590] ;  /* 0x00016400ff067b82 */ /* 0x002e240000000a00 */
[----:B0-----:R0:W5:Y:S01]  /*0890*/  LDG.E R89, desc[UR36][R6.64] ;  /* 0x0000002406597981 */ /* 0x001162000c1e1900 */
[----:B------:R-:W-:Y:S05]  /*08a0*/  BRA `(.L_x_7) ;  /* 0x0000000000087947 */ /* 0x000fea0003800000 */
.L_x_8:
[----:B------:R-:W-:Y:S02]  /*08b0*/  ULDC UR4, c[0x0][0x584] ;  /* 0x0001610000047ab9 */ /* 0x000fe40000000800 */
[----:B0-----:R-:W-:-:S07]  /*08c0*/  IMAD.U32 R89, RZ, RZ, UR4 ;  /* 0x00000004ff597e24 */ /* 0x001fce000f8e00ff */
.L_x_7:
[----:B------:R-:W3:Y:S01]  /*08d0*/  LDC R2, c[0x0][0x65c] ;  /* 0x00019700ff027b82 */ /* 0x000ee20000000800 */
[----:B------:R-:W4:Y:S01]  /*08e0*/  S2R R14, SR_CTAID.Y ;  /* 0x00000000000e7919 */ /* 0x000f220000002600 */
[----:B------:R-:W-:Y:S01]  /*08f0*/  ULDC UR6, c[0x0][0x28c] ;  /* 0x0000a30000067ab9 */ /* 0x000fe20000000800 */
[----:B------:R-:W-:Y:S01]  /*0900*/  ISETP.NE.AND P0, PT, R8, 0x2, PT ;  /* 0x000000020800780c */ /* 0x000fe20003f05270 */
[----:B------:R-:W-:Y:S01]  /*0910*/  UIADD3 UR6, UR6, 0x3f, URZ ;  /* 0x0000003f06067890 */ /* 0x000fe2000fffe03f */
[----:B012---:R-:W0:Y:S01]  /*0920*/  S2R R6, SR_CTAID.X ;  /* 0x0000000000067919 */ /* 0x007e220000002500 */
[----:B------:R-:W-:Y:S01]  /*0930*/  IMAD.MOV.U32 R7, RZ, RZ, RZ ;  /* 0x000000ffff077224 */ /* 0x000fe200078e00ff */
[----:B------:R-:W-:Y:S01]  /*0940*/  UMOV UR38, URZ ;  /* 0x0000003f00267c82 */ /* 0x000fe20008000000 */
[----:B------:R-:W-:Y:S01]  /*0950*/  USHF.R.S32.HI UR7, URZ, 0x1f, UR6 ;  /* 0x0000001f3f077899 */ /* 0x000fe20008011406 */
[----:B------:R-:W-:Y:S01]  /*0960*/  UMOV UR39, URZ ;  /* 0x0000003f00277c82 */ /* 0x000fe20008000000 */
[----:B------:R-:W-:-:S02]  /*0970*/  ULDC.64 UR8, c[0x0][0x650] ;  /* 0x0001940000087ab9 */ /* 0x000fc40000000a00 */
[----:B------:R-:W-:-:S04]  /*0980*/  ULEA.HI UR7, UR7, UR6, URZ, 0x6 ;  /* 0x0000000607077291 */ /* 0x000fc8000f8f303f */
[----:B------:R-:W-:Y:S01]  /*0990*/  USHF.R.S32.HI UR40, URZ, 0x6, UR7 ;  /* 0x000000063f287899 */ /* 0x000fe20008011407 */
[----:B---3--:R-:W-:-:S13]  /*09a0*/  ISETP.NE.AND P1, PT, R2, 0x1, PT ;  /* 0x000000010200780c */ /* 0x008fda0003f25270 */
[----:B------:R-:W0:Y:S01]  /*09b0*/  @P1 LDC R19, c[0x0][0x10] ;  /* 0x00000400ff131b82 */ /* 0x000e220000000800 */
[----:B----4-:R-:W-:Y:S02]  /*09c0*/  @P1 IMAD.MOV.U32 R8, RZ, RZ, R14 ;  /* 0x000000ffff081224 */ /* 0x010fe400078e000e */
[----:B------:R-:W-:Y:S02]  /*09d0*/  @P1 IMAD.MOV.U32 R9, RZ, RZ, RZ ;  /* 0x000000ffff091224 */ /* 0x000fe400078e00ff */
[----:B------:R-:W-:-:S03]  /*09e0*/  @P1 IMAD.MOV.U32 R17, RZ, RZ, RZ ;  /* 0x000000ffff111224 */ /* 0x000fc600078e00ff */
[----:B------:R-:W1:Y:S01]  /*09f0*/  @!P1 LDC R11, c[0x0][0xc] ;  /* 0x00000300ff0b9b82 */ /* 0x000e620000000800 */
[----:B------:R-:W-:Y:S01]  /*0a00*/  ULDC UR4, c[0x0][0xc] ;  /* 0x0000030000047ab9 */ /* 0x000fe20000000800 */
[----:B------:R-:W-:Y:S02]  /*0a10*/  ULDC UR5, c[0x0][0x10] ;  /* 0x0000040000057ab9 */ /* 0x000fe40000000800 */
[----:B------:R-:W-:-:S04]  /*0a20*/  UIMAD.WIDE.U32 UR4, UR4, UR5, URZ ;  /* 0x00000005040472a5 */ /* 0x000fc8000f8e003f */
[----:B------:R-:W2:Y:S01]  /*0a30*/  LDC R2, c[0x0][0x14] ;  /* 0x00000500ff027b82 */ /* 0x000ea20000000800 */
[----:B0-----:R-:W-:-:S04]  /*0a40*/  @P1 IMAD.WIDE.U32 R18, R6, R19, R8 ;  /* 0x0000001306121225 */ /* 0x001fc800078e0008 */
[----:B------:R-:W-:Y:S02]  /*0a50*/  @P1 IMAD.IADD R17, R19, 0x1, R17 ;  /* 0x0000000113111824 */ /* 0x000fe400078e0211 */
[----:B-1----:R-:W-:-:S04]  /*0a60*/  @!P1 IMAD.WIDE.U32 R8, R11, R14, R6 ;  /* 0x0000000e0b089225 */ /* 0x002fc800078e0006 */
[----:B------:R-:W-:Y:S02]  /*0a70*/  @!P1 IMAD.MOV.U32 R18, RZ, RZ, R8 ;  /* 0x000000ffff129224 */ /* 0x000fe400078e0008 */
[----:B------:R-:W-:Y:S02]  /*0a80*/  @!P1 IMAD.MOV.U32 R17, RZ, RZ, R9 ;  /* 0x000000ffff119224 */ /* 0x000fe400078e0009 */
[----:B--2---:R-:W-:-:S04]  /*0a90*/  IMAD.WIDE.U32 R12, R2, UR4, RZ ;  /* 0x00000004020c7c25 */ /* 0x004fc8000f8e00ff */
[----:B------:R-:W-:Y:S01]  /*0aa0*/  IMAD R23, R2, UR5, RZ ;  /* 0x0000000502177c24 */ /* 0x000fe2000f8e02ff */
[----:B------:R0:W-:Y:S03]  /*0ab0*/  STL.64 [R1], R12 ;  /* 0x0000000c01007387 */ /* 0x0001e60000100a00 */
[----:B------:R-:W-:Y:S01]  /*0ac0*/  IMAD.IADD R23, R13, 0x1, R23 ;  /* 0x000000010d177824 */ /* 0x000fe200078e0217 */
[----:B------:R-:W-:Y:S06]  /*0ad0*/  @P0 BRA `(.L_x_9) ;  /* 0x0000000000200947 */ /* 0x000fec0003800000 */
[----:B------:R-:W-:Y:S01]  /*0ae0*/  UISETP.GE.U32.AND UP0, UPT, UR40, 0x3, UPT ;  /* 0x000000032800788c */ /* 0x000fe2000bf06070 */
[----:B------:R-:W-:Y:S01]  /*0af0*/  IADD3 R18, P0, R18, R12, RZ ;  /* 0x0000000c12127210 */ /* 0x000fe20007f1e0ff */
[----:B------:R-:W-:Y:S01]  /*0b00*/  UIMAD.WIDE.U32 UR4, UR40, -0x55555555, URZ ;  /* 0xaaaaaaab280478a5 */ /* 0x000fe2000f8e003f */
[----:B------:R-:W-:-:S03]  /*0b10*/  UMOV UR39, URZ ;  /* 0x0000003f00277c82 */ /* 0x000fc60008000000 */
[----:B------:R-:W-:Y:S01]  /*0b20*/  USHF.R.U32.HI UR4, URZ, 0x1, UR5 ;  /* 0x000000013f047899 */ /* 0x000fe20008011605 */
[----:B------:R-:W-:-:S03]  /*0b30*/  IMAD.X R17, R23, 0x1, R17, P0 ;  /* 0x0000000117117824 */ /* 0x000fc600000e0611 */
[----:B------:R-:W-:Y:S02]  /*0b40*/  UIMAD UR38, UR4, -0x3, UR40 ;  /* 0xfffffffd042678a4 */ /* 0x000fe4000f8e0228 */
[----:B------:R-:W-:-:S12]  /*0b50*/  @UP0 ULOP3.LUT UR39, UR4, 0x1, URZ, 0xc0, !UPT ;  /* 0x0000000104270892 */ /* 0x000fd8000f8ec03f */
.L_x_9:
[----:B------:R-:W-:Y:S01]  /*0b60*/  ISETP.GE.U32.AND P0, PT, R18, UR8, PT ;  /* 0x0000000812007c0c */ /* 0x000fe2000bf06070 */
[----:B------:R-:W-:Y:S01]  /*0b70*/  IMAD.MOV.U32 R19, RZ, RZ, -0x1 ;  /* 0xffffffffff137424 */ /* 0x000fe200078e00ff */
[----:B------:R-:W-:Y:S01]  /*0b80*/  PRMT R8, RZ, 0x7610, R8 ;  /* 0x00007610ff087816 */ /* 0x000fe20000000008 */
[----:B------:R-:W-:Y:S01]  /*0b90*/  IMAD.MOV.U32 R22, RZ, RZ, -0x1 ;  /* 0xffffffffff167424 */ /* 0x000fe200078e00ff */
[----:B------:R-:W-:Y:S01]  /*0ba0*/  ISETP.GE.U32.AND.EX P0, PT, R17, UR9, PT, P0 ;  /* 0x0000000911007c0c */ /* 0x000fe2000bf06100 */
[----:B------:R-:W-:-:S12]  /*0bb0*/  IMAD.MOV.U32 R2, RZ, RZ, -0x1 ;  /* 0xffffffffff027424 */ /* 0x000fd800078e00ff */
[----:B------:R-:W-:Y:S05]  /*0bc0*/  @P0 BRA `(.L_x_10) ;  /* 0x00000004005c0947 */ /* 0x000fea0003800000 */
[----:B------:R-:W1:Y:S01]  /*0bd0*/  LDC.64 R20, c[0x0][0x628] ;  /* 0x00018a00ff147b82 */ /* 0x000e620000000a00 */
[----:B------:R-:W-:Y:S02]  /*0be0*/  IMAD.MOV.U32 R8, RZ, RZ, R18 ;  /* 0x000000ffff087224 */ /* 0x000fe400078e0012 */
[----:B------:R-:W-:-:S05]  /*0bf0*/  IMAD.MOV.U32 R9, RZ, RZ, R17 ;  /* 0x000000ffff097224 */ /* 0x000fca00078e0011 */
[----:B------:R-:W2:Y:S08]  /*0c00*/  LDC R2, c[0x0][0x630] ;  /* 0x00018c00ff027b82 */ /* 0x000eb00000000800 */
[----:B------:R-:W3:Y:S01]  /*0c10*/  LDC.64 R24, c[0x0][0x620] ;  /* 0x00018800ff187b82 */ /* 0x000ee20000000a00 */
[----:B-1----:R-:W-:-:S04]  /*0c20*/  ISETP.NE.U32.AND P0, PT, R20, RZ, PT ;  /* 0x000000ff1400720c */ /* 0x002fc80003f05070 */
[----:B------:R-:W-:-:S13]  /*0c30*/  ISETP.NE.AND.EX P0, PT, R21, RZ, PT, P0 ;  /* 0x000000ff1500720c */ /* 0x000fda0003f05300 */
[----:B--23--:R-:W-:Y:S05]  /*0c40*/  @!P0 BRA `(.L_x_11) ;  /* 0x0000000000288947 */ /* 0x00cfea0003800000 */
[----:B0-----:R-:W0:Y:S02]  /*0c50*/  LDC R13, c[0x0][0x634] ;  /* 0x00018d00ff0d7b82 */ /* 0x001e240000000800 */
[----:B0-----:R-:W-:-:S05]  /*0c60*/  IADD3 R13, P0, R18, R13, RZ ;  /* 0x0000000d120d7210 */ /* 0x001fca0007f1e0ff */
[----:B------:R-:W-:-:S04]  /*0c70*/  IMAD.X R15, RZ, RZ, R17, P0 ;  /* 0x000000ffff0f7224 */ /* 0x000fc800000e0611 */
[----:B------:R-:W-:-:S04]  /*0c80*/  IMAD.WIDE.U32 R8, R15, R20, RZ ;  /* 0x000000140f087225 */ /* 0x000fc800078e00ff */
[----:B------:R-:W-:-:S04]  /*0c90*/  IMAD.WIDE.U32 R10, P0, R13, R21, R8 ;  /* 0x000000150d0a7225 */ /* 0x000fc80007800008 */
[----:B------:R-:W-:-:S04]  /*0ca0*/  IMAD.WIDE.U32 R8, R13, R20, RZ ;  /* 0x000000140d087225 */ /* 0x000fc800078e00ff */
[----:B------:R-:W-:Y:S01]  /*0cb0*/  IMAD.X R13, RZ, RZ, RZ, P0 ;  /* 0x000000ffff0d7224 */ /* 0x000fe200000e06ff */
[----:B------:R-:W-:Y:S01]  /*0cc0*/  IADD3 RZ, P0, R9, R10, RZ ;  /* 0x0000000a09ff7210 */ /* 0x000fe20007f1e0ff */
[----:B------:R-:W-:-:S04]  /*0cd0*/  IMAD.MOV.U32 R12, RZ, RZ, R11 ;  /* 0x000000ffff0c7224 */ /* 0x000fc800078e000b */
[----:B------:R-:W-:-:S08]  /*0ce0*/  IMAD.WIDE.U32.X R8, R15, R21, R12, P0 ;  /* 0x000000150f087225 */ /* 0x000fd000000e040c */
.L_x_11:
[-CC-:B------:R-:W-:Y:S01]  /*0cf0*/  SHF.R.U64 R31, R8, R2.reuse, R9.reuse ;  /* 0x00000002081f7219 */ /* 0x180fe20000001209 */
[----:B0-----:R-:W0:Y:S01]  /*0d00*/  LDC R12, c[0x0][0x618] ;  /* 0x00018600ff0c7b82 */ /* 0x001e220000000800 */
[----:B------:R-:W-:Y:S01]  /*0d10*/  SHF.R.U32.HI R7, RZ, R2, R9 ;  /* 0x00000002ff077219 */ /* 0x000fe20000011609 */
[----:B------:R-:W-:Y:S01]  /*0d20*/  ULDC UR4, c[0x0][0x150] ;  /* 0x0000540000047ab9 */ /* 0x000fe20000000800 */
[----:B------:R-:W-:Y:S01]  /*0d30*/  IADD3 R11, P0, RZ, -R31, RZ ;  /* 0x8000001fff0b7210 */ /* 0x000fe20007f1e0ff */
[----:B------:R-:W-:Y:S01]  /*0d40*/  IMAD.MOV.U32 R19, RZ, RZ, R17 ;  /* 0x000000ffff137224 */ /* 0x000fe200078e0011 */
[----:B------:R-:W-:-:S03]  /*0d50*/  I2FP.F32.U32 R2, R6 ;  /* 0x0000000600027245 */ /* 0x000fc60000201000 */
[----:B------:R-:W1:Y:S01]  /*0d60*/  LDC.64 R26, c[0x0][0x640] ;  /* 0x00019000ff1a7b82 */ /* 0x000e620000000a00 */
[----:B------:R-:W-:Y:S02]  /*0d70*/  IMAD.X R13, RZ, RZ, ~R7, P0 ;  /* 0x000000ffff0d7224 */ /* 0x000fe400000e0e07 */
[----:B------:R-:W-:Y:S01]  /*0d80*/  FMUL R2, R2, UR4 ;  /* 0x0000000402027c20 */ /* 0x000fe20008400000 */
[----:B------:R-:W-:Y:S01]  /*0d90*/  IMAD.WIDE.U32 R8, R11, R24, R18 ;  /* 0x000000180b087225 */ /* 0x000fe200078e0012 */
[----:B------:R-:W-:-:S03]  /*0da0*/  ULDC UR4, c[0x0][0x154] ;  /* 0x0000550000047ab9 */ /* 0x000fc60000000800 */
[----:B------:R-:W-:Y:S01]  /*0db0*/  IMAD R10, R13, R24, RZ ;  /* 0x000000180d0a7224 */ /* 0x000fe200078e02ff */
[----:B------:R-:W2:Y:S01]  /*0dc0*/  LDC R7, c[0x0][0x144] ;  /* 0x00005100ff077b82 */ /* 0x000ea20000000800 */
[----:B------:R-:W3:Y:S02]  /*0dd0*/  F2I.U32.TRUNC.NTZ R2, R2 ;  /* 0x0000000200027305 */ /* 0x000ee4000020f000 */
[----:B------:R-:W-:-:S04]  /*0de0*/  IMAD R11, R11, R25, R10 ;  /* 0x000000190b0b7224 */ /* 0x000fc800078e020a */
[----:B------:R-:W-:Y:S01]  /*0df0*/  IMAD.IADD R9, R9, 0x1, R11 ;  /* 0x0000000109097824 */ /* 0x000fe200078e020b */
[----:B------:R-:W4:Y:S01]  /*0e00*/  LDC R22, c[0x0][0x608] ;  /* 0x00018200ff167b82 */ /* 0x000f220000000800 */
[----:B------:R-:W-:-:S03]  /*0e10*/  IMAD.MOV.U32 R11, RZ, RZ, -0x1 ;  /* 0xffffffffff0b7424 */ /* 0x000fc600078e00ff */
[--C-:B0-----:R-:W-:Y:S02]  /*0e20*/  SHF.R.U64 R20, R8, R12, R9.reuse ;  /* 0x0000000c08147219 */ /* 0x101fe40000001209 */
[----:B------:R-:W-:Y:S02]  /*0e30*/  I2FP.F32.U32 R8, R14 ;  /* 0x0000000e00087245 */ /* 0x000fe40000201000 */
[----:B------:R-:W0:Y:S01]  /*0e40*/  LDC R24, c[0x0][0x658] ;  /* 0x00019600ff187b82 */ /* 0x000e220000000800 */
[----:B-1----:R-:W-:Y:S01]  /*0e50*/  ISETP.NE.U32.AND P0, PT, R26, RZ, PT ;  /* 0x000000ff1a00720c */ /* 0x002fe20003f05070 */
[----:B---3--:R-:W-:Y:S02]  /*0e60*/  IMAD.MOV R10, RZ, RZ, -R2 ;  /* 0x000000ffff0a7224 */ /* 0x008fe400078e0a02 */
[----:B------:R-:W-:Y:S01]  /*0e70*/  FMUL R8, R8, UR4 ;  /* 0x0000000408087c20 */ /* 0x000fe20008400000 */
[----:B------:R-:W-:Y:S02]  /*0e80*/  SHF.R.U32.HI R9, RZ, R12, R9 ;  /* 0x0000000cff097219 */ /* 0x000fe40000011609 */
[----:B------:R-:W-:Y:S01]  /*0e90*/  ISETP.NE.AND.EX P0, PT, R27, RZ, PT, P0 ;  /* 0x000000ff1b00720c */ /* 0x000fe20003f05300 */
[----:B------:R1:W3:Y:S01]  /*0ea0*/  F2I.U32.TRUNC.NTZ R15, R8 ;  /* 0x00000008000f7305 */ /* 0x0002e2000020f000 */
[----:B------:R-:W1:Y:S01]  /*0eb0*/  LDC R19, c[0x0][0x148] ;  /* 0x00005200ff137b82 */ /* 0x000e620000000800 */
[----:B--2---:R-:W-:-:S07]  /*0ec0*/  IMAD R2, R7, R10, R6 ;  /* 0x0000000a07027224 */ /* 0x004fce00078e0206 */
[----:B------:R-:W2:Y:S01]  /*0ed0*/  LDC R25, c[0x0][0x600] ;  /* 0x00018000ff197b82 */ /* 0x000ea20000000800 */
[-CC-:B----4-:R-:W-:Y:S02]  /*0ee0*/  SHF.R.U64 R32, R20, R22.reuse, R9.reuse ;  /* 0x0000001614207219 */ /* 0x190fe40000001209 */
[----:B------:R-:W-:Y:S01]  /*0ef0*/  SHF.R.U32.HI R7, RZ, R22, R9 ;  /* 0x00000016ff077219 */ /* 0x000fe20000011609 */
[----:B------:R-:W-:-:S04]  /*0f00*/  IMAD.MOV.U32 R9, RZ, RZ, 0x1 ;  /* 0x00000001ff097424 */ /* 0x000fc800078e00ff */
[----:B------:R-:W4:Y:S01]  /*0f10*/  LDC R28, c[0x0][0x648] ;  /* 0x00019200ff1c7b82 */ /* 0x000f220000000800 */
[-C--:B0-----:R-:W-:Y:S02]  /*0f20*/  SHF.L.U32 R6, R11, R24.reuse, RZ ;  /* 0x000000180b067219 */ /* 0x081fe400000006ff */
[--C-:B------:R-:W-:Y:S02]  /*0f30*/  SHF.R.U64 R22, R32, R24, R7.reuse ;  /* 0x0000001820167219 */ /* 0x100fe40000001207 */
[----:B------:R-:W-:Y:S02]  /*0f40*/  LOP3.LUT R13, RZ, R6, RZ, 0x33, !PT ;  /* 0x00000006ff0d7212 */ /* 0x000fe400078e33ff */
[-C--:B------:R-:W-:Y:S01]  /*0f50*/  SHF.R.U32.HI R7, RZ, R24.reuse, R7 ;  /* 0x00000018ff077219 */ /* 0x080fe20000011607 */
[----:B------:R-:W0:Y:S01]  /*0f60*/  LDC R29, c[0x0][0x638] ;  /* 0x00018e00ff1d7b82 */ /* 0x000e220000000800 */
[----:B------:R-:W-:Y:S01]  /*0f70*/  SHF.L.U32 R12, R9, R24, RZ ;  /* 0x00000018090c7219 */ /* 0x000fe200000006ff */
[----:B------:R-:W-:-:S06]  /*0f80*/  IMAD.MOV.U32 R6, RZ, RZ, R22 ;  /* 0x000000ffff067224 */ /* 0x000fcc00078e0016 */
[----:B------:R-:W0:Y:S01]  /*0f90*/  LDC R30, c[0x0][0x610] ;  /* 0x00018400ff1e7b82 */ /* 0x000e220000000800 */
[----:B-1-3--:R-:W-:Y:S05]  /*0fa0*/  @!P0 BRA `(.L_x_12) ;  /* 0x0000000000288947 */ /* 0x00afea0003800000 */
[----:B------:R-:W1:Y:S02]  /*0fb0*/  LDC R11, c[0x0][0x64c] ;  /* 0x00019300ff0b7b82 */ /* 0x000e640000000800 */
[----:B-1----:R-:W-:-:S05]  /*0fc0*/  IADD3 R11, P0, R22, R11, RZ ;  /* 0x0000000b160b7210 */ /* 0x002fca0007f1e0ff */
        /* <DEDUP_REMOVED lines=8> */
.L_x_12:
[----:B----4-:R-:W-:Y:S01]  /*1050*/  SHF.R.U64 R6, R6, R28, R7 ;  /* 0x0000001c06067219 */ /* 0x010fe20000001207 */
[----:B--2---:R-:W-:Y:S01]  /*1060*/  VIADD R7, R25, 0xffffffff ;  /* 0xffffffff19077836 */ /* 0x004fe20000000000 */
[----:B------:R-:W-:Y:S01]  /*1070*/  LOP3.LUT R13, R32, R13, RZ, 0xc0, !PT ;  /* 0x0000000d200d7212 */ /* 0x000fe200078ec0ff */
[----:B------:R-:W-:Y:S02]  /*1080*/  IMAD.MOV R15, RZ, RZ, -R15 ;  /* 0x000000ffff0f7224 */ /* 0x000fe400078e0a0f */
[----:B------:R-:W-:Y:S01]  /*1090*/  IMAD.MOV R8, RZ, RZ, -R6 ;  /* 0x000000ffff087224 */ /* 0x000fe200078e0a06 */
[----:B------:R-:W-:Y:S01]  /*10a0*/  LOP3.LUT R7, R20, R7, RZ, 0xc0, !PT ;  /* 0x0000000714077212 */ /* 0x000fe200078ec0ff */
[----:B------:R-:W-:Y:S02]  /*10b0*/  IMAD R13, R12, R6, R13 ;  /* 0x000000060c0d7224 */ /* 0x000fe400078e020d */
[----:B------:R-:W-:Y:S02]  /*10c0*/  @P1 IMAD R2, R19, R15, R14 ;  /* 0x0000000f13021224 */ /* 0x000fe400078e020e */
[----:B0-----:R-:W-:-:S02]  /*10d0*/  IMAD R6, R8, R29, R22 ;  /* 0x0000001d08067224 */ /* 0x001fc400078e0216 */
[----:B------:R-:W-:Y:S02]  /*10e0*/  IMAD R2, R13, R30, R2 ;  /* 0x0000001e0d027224 */ /* 0x000fe400078e0202 */
[----:B------:R-:W-:Y:S02]  /*10f0*/  IMAD R19, R6, R25, R7 ;  /* 0x0000001906137224 */ /* 0x000fe400078e0207 */
[----:B------:R-:W-:-:S03]  /*1100*/  IMAD.MOV.U32 R8, RZ, RZ, 0x1 ;  /* 0x00000001ff087424 */ /* 0x000fc600078e00ff */
[----:B------:R-:W-:Y:S02]  /*1110*/  SEL R22, R19, R2, !P1 ;  /* 0x0000000213167207 */ /* 0x000fe40004800000 */
[----:B------:R-:W-:Y:S01]  /*1120*/  SEL R19, R2, R19, !P1 ;  /* 0x0000001302137207 */ /* 0x000fe20004800000 */
[----:B------:R-:W-:-:S07]  /*1130*/  IMAD.MOV.U32 R2, RZ, RZ, R31 ;  /* 0x000000ffff027224 */ /* 0x000fce00078e001f */
.L_x_10:
[----:B------:R-:W-:Y:S05]  /*1140*/  @!P2 BRA `(.L_x_13) ;  /* 0x000000440090a947 */ /* 0x000fea0003800000 */
[----:B------:R-:W-:-:S13]  /*1150*/  ISETP.GT.U32.AND P0, PT, R33, 0x1, PT ;  /* 0x000000012100780c */ /* 0x000fda0003f04070 */
[----:B------:R-:W-:Y:S05]  /*1160*/  @P0 EXIT ;  /* 0x000000000000094d */ /* 0x000fea0003800000 */
.L_x_14:
[----:B------:R-:W-:-:S08]  /*1170*/  NOP ;  /* 0x0000000000007918 */ /* 0x000fd00000000000 */
[----:B------:R-:W1:Y:S02]  /*1180*/  USETMAXREG.TRY_ALLOC.CTAPOOL UP0, 0xe8 ;  /* 0x000000e8000079c8 */ /* 0x000e640008000600 */
[----:B-1----:R-:W-:-:S13]  /*1190*/  PLOP3.LUT P0, PT, PT, PT, UP0, 0x80, 0x0 ;  /* 0x000000000000781c */ /* 0x002fda0003f0f008 */
[----:B------:R-:W-:Y:S05]  /*11a0*/  @!P0 BRA `(.L_x_14) ;  /* 0xfffffffc00f08947 */ /* 0x000fea000383ffff */
[----:B------:R-:W-:-:S13]  /*11b0*/  LOP3.LUT P0, RZ, R8, 0xff, RZ, 0xc0, !PT ;  /* 0x000000ff08ff7812 */ /* 0x000fda000780c0ff */
[----:B------:R-:W-:Y:S05]  /*11c0*/  @!P0 EXIT ;  /* 0x000000000000894d */ /* 0x000fea0003800000 */
[----:B------:R-:W1:Y:S01]  /*11d0*/  S2UR UR4, SR_CgaCtaId ;  /* 0x00000000000479c3 */ /* 0x000e620000008800 */
[----:B------:R-:W-:Y:S01]  /*11e0*/  VIADD R6, R5, 0xffffffff ;  /* 0xffffffff05067836 */ /* 0x000fe20000000000 */
[----:B------:R-:W-:Y:S01]  /*11f0*/  SHF.R.S32.HI R0, RZ, 0x1f, R3 ;  /* 0x0000001fff007819 */ /* 0x000fe20000011403 */
[----:B------:R-:W-:Y:S01]  /*1200*/  UMOV UR41, 0x400 ;  /* 0x0000040000297882 */ /* 0x000fe20000000000 */
[----:B------:R-:W-:Y:S02]  /*1210*/  UISETP.LT.AND UP0, UPT, UR40, 0x1, UPT ;  /* 0x000000012800788c */ /* 0x000fe4000bf01270 */
[----:B------:R-:W-:Y:S01]  /*1220*/  R2UR UR42, R6 ;  /* 0x00000000062a72ca */ /* 0x000fe200000e0000 */
[----:B------:R-:W-:Y:S01]  /*1230*/  ULDC UR6, c[0x0][0x284] ;  /* 0x0000a10000067ab9 */ /* 0x000fe20000000800 */
[CC--:B------:R-:W-:Y:S01]  /*1240*/  LEA.HI R4, R0.reuse, R3.reuse, RZ, 0x2 ;  /* 0x0000000300047211 */ /* 0x0c0fe200078f10ff */
[----:B------:R-:W-:Y:S01]  /*1250*/  USEL UR43, UR40, 0x1, UP0 ;  /* 0x00000001282b7887 */ /* 0x000fe20008000000 */
[----:B------:R-:W-:Y:S01]  /*1260*/  LEA.HI R0, R0, R3, RZ, 0x5 ;  /* 0x0000000300007211 */ /* 0x000fe200078f28ff */
[----:B------:R-:W-:Y:S01]  /*1270*/  USHF.L.U32 UR46, UR40, 0x1, URZ ;  /* 0x00000001282e7899 */ /* 0x000fe2000800063f */
[--C-:B------:R-:W-:Y:S01]  /*1280*/  SHF.R.S32.HI R90, RZ, 0x2, R4.reuse ;  /* 0x00000002ff5a7819 */ /* 0x100fe20000011404 */
[----:B------:R-:W-:Y:S01]  /*1290*/  UIADD3 UR43, -UR43, UR40, URZ ;  /* 0x000000282b2b7290 */ /* 0x000fe2000fffe13f */
[----:B------:R-:W-:-:S02]  /*12a0*/  SHF.R.S32.HI R5, RZ, 0x1f, R4 ;  /* 0x0000001fff057819 */ /* 0x000fc40000011404 */
[----:B------:R-:W-:Y:S02]  /*12b0*/  LOP3.LUT R92, R4, 0xfffffffc, RZ, 0xc0, !PT ;  /* 0xfffffffc045c7812 */ /* 0x000fe400078ec0ff */
[----:B------:R-:W-:Y:S01]  /*12c0*/  LEA.HI R5, R5, R90, RZ, 0x3 ;  /* 0x0000005a05057211 */ /* 0x000fe200078f18ff */
[----:B------:R-:W-:Y:S01]  /*12d0*/  USHF.L.U32 UR42, UR42, 0x3, URZ ;  /* 0x000000032a2a7899 */ /* 0x000fe2000800063f */
[----:B------:R-:W-:Y:S01]  /*12e0*/  ISETP.NE.AND P0, PT, R6, RZ, PT ;  /* 0x000000ff0600720c */ /* 0x000fe20003f05270 */
[----:B------:R-:W-:Y:S01]  /*12f0*/  IMAD.IADD R92, R3, 0x1, -R92 ;  /* 0x00000001035c7824 */ /* 0x000fe200078e0a5c */
[----:B------:R-:W-:Y:S01]  /*1300*/  LOP3.LUT R5, R5, 0xfffffff8, RZ, 0xc0, !PT ;  /* 0xfffffff805057812 */ /* 0x000fe200078ec0ff */
[----:B-1----:R-:W-:Y:S02]  /*1310*/  ULEA UR41, UR4, UR41, 0x18 ;  /* 0x0000002904297291 */ /* 0x002fe4000f8ec03f */
[----:B------:R-:W-:Y:S01]  /*1320*/  IMAD.U32 R94, RZ, RZ, UR42 ;  /* 0x0000002aff5e7e24 */ /* 0x000fe2000f8e00ff */
[----:B------:R-:W-:Y:S01]  /*1330*/  SEL R99, RZ, 0x1, P0 ;  /* 0x00000001ff637807 */ /* 0x000fe20000000000 */
[----:B------:R-:W-:Y:S01]  /*1340*/  IMAD.IADD R90, R90, 0x1, -R5 ;  /* 0x000000015a5a7824 */ /* 0x000fe200078e0a05 */
[----:B------:R-:W-:Y:S01]  /*1350*/  UIADD3 UR47, UR41, 0x40, URZ ;  /* 0x00000040292f7890 */ /* 0x000fe2000fffe03f */
[----:B------:R-:W-:Y:S01]  /*1360*/  SHF.R.S32.HI R5, RZ, 0x5, R0 ;  /* 0x00000005ff057819 */ /* 0x000fe20000011400 */
[----:B------:R-:W-:Y:S01]  /*1370*/  UIADD3 UR4, UR41, 0x100, URZ ;  /* 0x0000010029047890 */ /* 0x000fe2000fffe03f */
[C---:B------:R-:W-:Y:S01]  /*1380*/  LOP3.LUT R96, R94.reuse, 0x8, RZ, 0xc0, !PT ;  /* 0x000000085e607812 */ /* 0x040fe200078ec0ff */
[----:B------:R-:W-:Y:S01]  /*1390*/  UIADD3 UR5, UR41, 0x3100, URZ ;  /* 0x0000310029057890 */ /* 0x000fe2000fffe03f */
[--C-:B------:R-:W-:Y:S01]  /*13a0*/  SHF.R.S32.HI R91, RZ, 0x1f, R90.reuse ;  /* 0x0000001fff5b7819 */ /* 0x100fe2000001145a */
[----:B------:R-:W-:Y:S01]  /*13b0*/  USHF.R.U32.HI UR4, URZ, 0x4, UR4 ;  /* 0x000000043f047899 */ /* 0x000fe20008011604 */
[C-C-:B------:R-:W-:Y:S01]  /*13c0*/  IMAD R97, R5.reuse, -0x10, -R90.reuse ;  /* 0xfffffff005617824 */ /* 0x140fe200078e0a5a */
[----:B------:R-:W-:Y:S01]  /*13d0*/  USHF.R.U32.HI UR5, URZ, 0x4, UR5 ;  /* 0x000000043f057899 */ /* 0x000fe20008011605 */
[----:B------:R-:W-:Y:S01]  /*13e0*/  IMAD.U32 R93, RZ, RZ, UR47 ;  /* 0x0000002fff5d7e24 */ /* 0x000fe2000f8e00ff */
[----:B------:R-:W-:Y:S01]  /*13f0*/  ULOP3.LUT UR4, UR4, 0x3fff, URZ, 0xc0, !UPT ;  /* 0x00003fff04047892 */ /* 0x000fe2000f8ec03f */
[----:B------:R-:W-:Y:S01]  /*1400*/  IMAD.WIDE R90, R5, 0x10, R90 ;  /* 0x00000010055a7825 */ /* 0x000fe200078e025a */
[----:B------:R-:W-:Y:S01]  /*1410*/  ULOP3.LUT UR5, UR5, 0x3fff, URZ, 0xc0, !UPT ;  /* 0x00003fff05057892 */ /* 0x000fe2000f8ec03f */
[----:B------:R-:W-:Y:S01]  /*1420*/  LOP3.LUT R94, R94, 0x8, RZ, 0xc, !PT ;  /* 0x000000085e5e7812 */ /* 0x000fe200078e0cff */
[----:B------:R-:W-:Y:S01]  /*1430*/  ULOP3.LUT UR44, UR4, 0x10000, URZ, 0xfc, !UPT ;  /* 0x00010000042c7892 */ /* 0x000fe2000f8efc3f */
[----:B------:R-:W-:Y:S01]  /*1440*/  VIADD R95, R93, UR42 ;  /* 0x0000002a5d5f7c36 */ /* 0x000fe20008000000 */
[----:B------:R-:W-:Y:S01]  /*1450*/  LOP3.LUT R96, R96, 0x18, RZ, 0x3c, !PT ;  /* 0x0000001860607812 */ /* 0x000fe200078e3cff */
[----:B------:R-:W-:Y:S01]  /*1460*/  VIADD R97, R97, UR6 ;  /* 0x0000000661617c36 */ /* 0x000fe20008000000 */
[----:B------:R-:W-:-:S12]  /*1470*/  ULOP3.LUT UR45, UR5, 0x10000, URZ, 0xfc, !UPT ;  /* 0x00010000052d7892 */ /* 0x000fd8000f8efc3f */
.L_x_166:
[----:B------:R-:W-:Y:S01]  /*1480*/  SHF.L.U32 R0, R99, 0x1f, RZ ;  /* 0x0000001f63007819 */ /* 0x000fe200000006ff */
[----:B------:R-:W-:Y:S02]  /*1490*/  ULDC UR4, c[0x0][0x28c] ;  /* 0x0000a30000047ab9 */ /* 0x000fe40000000800 */
[----:B------:R-:W-:Y:S01]  /*14a0*/  ISETP.LT.AND P1, PT, RZ, UR4, PT ;  /* 0x00000004ff007c0c */ /* 0x000fe2000bf21270 */
[----:B-1----:R-:W1:Y:S02]  /*14b0*/  SYNCS.PHASECHK.TRANS64.TRYWAIT P0, [R93+UR42], R0 ;  /* 0x000000005d0075a7 */ /* 0x002e64000800016a */
[----:B-1-34-:R-:W-:Y:S10]  /*14c0*/  @!P0 BRA `(.L_x_15) ;  /* 0x0000005000848947 */ /* 0x01aff40003800000 */
.L_x_187:
[----:B------:R-:W-:Y:S05]  /*14d0*/  @P1 BRA `(.L_x_16) ;  /* 0x0000000000401947 */ /* 0x000fea0003800000 */
[----:B-1----:R-:W-:Y:S01]  /*14e0*/  MOV R0, 0x0 ;  /* 0x0000000000007802 */ /* 0x002fe20000000f00 */
[----:B------:R-:W-:Y:S01]  /*14f0*/  ULDC.64 UR4, c[0x4][0x68] ;  /* 0x01001a0000047ab9 */ /* 0x000fe20000000a00 */
[----:B------:R-:W-:Y:S01]  /*1500*/  ULDC.64 UR6, c[0x4][0x8] ;  /* 0x0100020000067ab9 */ /* 0x000fe20000000a00 */
[----:B------:R-:W-:Y:S01]  /*1510*/  IMAD.U32 R4, RZ, RZ, UR4 ;  /* 0x00000004ff047e24 */ /* 0x000fe2000f8e00ff */
[----:B------:R1:W2:Y:S01]  /*1520*/  LDC.64 R14, c[0x4][R0] ;  /* 0x01000000000e7b82 */ /* 0x0002a20000000a00 */
[----:B------:R-:W-:Y:S01]  /*1530*/  IMAD.U32 R5, RZ, RZ, UR5 ;  /* 0x00000005ff057e24 */ /* 0x000fe2000f8e00ff */
[----:B------:R-:W-:Y:S01]  /*1540*/  ULDC.64 UR4, c[0x4][0x70] ;  /* 0x01001c0000047ab9 */ /* 0x000fe20000000a00 */
[----:B------:R-:W-:Y:S02]  /*1550*/  IMAD.U32 R10, RZ, RZ, UR6 ;  /* 0x00000006ff0a7e24 */ /* 0x000fe4000f8e00ff */
[----:B------:R-:W-:Y:S02]  /*1560*/  IMAD.U32 R6, RZ, RZ, UR4 ;  /* 0x00000004ff067e24 */ /* 0x000fe4000f8e00ff */
[----:B------:R-:W-:-:S02]  /*1570*/  IMAD.U32 R7, RZ, RZ, UR5 ;  /* 0x00000005ff077e24 */ /* 0x000fc4000f8e00ff */
[----:B------:R-:W-:Y:S02]  /*1580*/  IMAD.U32 R11, RZ, RZ, UR7 ;  /* 0x00000007ff0b7e24 */ /* 0x000fe4000f8e00ff */
[----:B------:R-:W-:Y:S02]  /*1590*/  IMAD.MOV.U32 R8, RZ, RZ, 0x1e1 ;  /* 0x000001e1ff087424 */ /* 0x000fe400078e00ff */
[----:B0-----:R-:W-:Y:S02]  /*15a0*/  IMAD.MOV.U32 R12, RZ, RZ, 0x1 ;  /* 0x00000001ff0c7424 */ /* 0x001fe400078e00ff */
[----:B-1----:R-:W-:-:S07]  /*15b0*/  IMAD.MOV.U32 R13, RZ, RZ, RZ ;  /* 0x000000ffff0d7224 */ /* 0x002fce00078e00ff */
[----:B------:R-:W-:-:S07]  /*15c0*/  LEPC R20, `(.L_x_16) ;  /* 0x000000001014794e */ /* 0x000fce0000000000 */
[----:B--2--5:R-:W-:Y:S05]  /*15d0*/  CALL.ABS.NOINC R14 ;  /* 0x000000000e007343 */ /* 0x024fea0003c00000 */
.L_x_16:
[----:B-1----:R-:W-:-:S04]  /*15e0*/  LOP3.LUT R0, R16, 0x1, RZ, 0xfc, !PT ;  /* 0x0000000110007812 */ /* 0x002fc800078efcff */
[----:B------:R-:W-:-:S13]  /*15f0*/  ISETP.NE.AND P0, PT, R0, 0x3, PT ;  /* 0x000000030000780c */ /* 0x000fda0003f05270 */
[----:B------:R-:W-:Y:S05]  /*1600*/  @!P0 BRA `(.L_x_17) ;  /* 0x0000000000048947 */ /* 0x000fea0003800000 */
[----:B------:R-:W-:Y:S01]  /*1610*/  BPT.TRAP 0x1 ;  /* 0x000000040000795c */ /* 0x000fe20000300000 */
.L_x_17:
[----:B------:R-:W-:Y:S02]  /*1620*/  IMAD.U32 R3, RZ, RZ, UR38 ;  /* 0x00000026ff037e24 */ /* 0x000fe4000f8e00ff */
[----:B------:R-:W-:-:S03]  /*1630*/  IMAD.U32 R0, RZ, RZ, UR39 ;  /* 0x00000027ff007e24 */ /* 0x000fc6000f8e00ff */
[----:B------:R-:W-:Y:S02]  /*1640*/  LEA R3, R3, UR41, 0x3 ;  /* 0x0000002903037c11 */ /* 0x000fe4000f8e18ff */
[----:B------:R-:W-:-:S04]  /*1650*/  SHF.L.U32 R0, R0, 0x1f, RZ ;  /* 0x0000001f00007819 */ /* 0x000fc800000006ff */
[----:B------:R1:W2:Y:S01]  /*1660*/  SYNCS.PHASECHK.TRANS64.TRYWAIT P1, [R3+URZ], R0 ;  /* 0x00000000030075a7 */ /* 0x0002a2000802017f */
[----:B------:R-:W-:Y:S05]  /*1670*/  @!P0 BRA `(.L_x_18) ;  /* 0x0000000000048947 */ /* 0x000fea0003800000 */
[----:B------:R-:W-:Y:S01]  /*1680*/  BPT.TRAP 0x1 ;  /* 0x000000040000795c */ /* 0x000fe20000300000 */
.L_x_18:
[----:B--2---:R-:W-:Y:S05]  /*1690*/  @P1 BRA `(.L_x_19) ;  /* 0x0000000000081947 */ /* 0x004fea0003800000 */
[----:B------:R-:W2:Y:S02]  /*16a0*/  SYNCS.PHASECHK.TRANS64.TRYWAIT P1, [R3+URZ], R0 ;  /* 0x00000000030075a7 */ /* 0x000ea4000802017f */
[----:B--2---:R-:W-:Y:S05]  /*16b0*/  @!P1 BRA `(.L_x_20) ;  /* 0x00000050001c9947 */ /* 0x004fea0003800000 */
.L_x_19:
[----:B------:R-:W-:Y:S05]  /*16c0*/  WARPSYNC.ALL ;  /* 0x0000000000007948 */ /* 0x000fea0003800000 */
[----:B------:R-:W-:Y:S01]  /*16d0*/  ULEA UR4, UR38, UR44, 0x8 ;  /* 0x0000002c26047291 */ /* 0x000fe2000f8e403f */
[----:B------:R-:W-:Y:S01]  /*16e0*/  WARPGROUP.ARRIVE ;  /* 0x00000000000079c5 */ /* 0x000fe20000000000 */
[----:B------:R-:W-:Y:S01]  /*16f0*/  ULEA UR6, UR38, UR45, 0x9 ;  /* 0x0000002d26067291 */ /* 0x000fe2000f8e483f */
[----:B-12---:R-:W-:Y:S01]  /*1700*/  IMAD.U32 R0, RZ, RZ, UR43 ;  /* 0x0000002bff007e24 */ /* 0x006fe2000f8e00ff */
[----:B------:R-:W-:Y:S01]  /*1710*/  UMOV UR5, 0x80000020 ;  /* 0x8000002000057882 */ /* 0x000fe20000000000 */
[----:B------:R-:W-:-:S03]  /*1720*/  UMOV UR7, 0x80000020 ;  /* 0x8000002000077882 */ /* 0x000fc60000000000 */
[----:B------:R-:W-:-:S03]  /*1730*/  ISETP.GE.AND P1, PT, R0, 0x1, PT ;  /* 0x000000010000780c */ /* 0x000fc60003f26270 */
[----:B------:R-:W-:Y:S01]  /*1740*/  IGMMA.64x128x32.S8.S8 R24, gdesc[UR4], RZ, !UPT, gsb0 ;  /* 0x03600000041879f1 */ /* 0x000fe2000c0410ff */
[----:B------:R-:W-:Y:S02]  /*1750*/  UIADD3 UR4, UR4, 0x2, URZ ;  /* 0x0000000204047890 */ /* 0x000fe4000fffe03f */
[----:B------:R-:W-:Y:S01]  /*1760*/  UIADD3 UR6, UR6, 0x2, URZ ;  /* 0x0000000206067890 */ /* 0x000fe2000fffe03f */
[----:B------:R-:W-:Y:S01]  /*1770*/  UMOV UR5, 0x80000020 ;  /* 0x8000002000057882 */ /* 0x000fe20000000000 */
[----:B------:R-:W-:Y:S01]  /*1780*/  UMOV UR7, 0x80000020 ;  /* 0x8000002000077882 */ /* 0x000fe20000000000 */
[----:B------:R-:W-:Y:S02]  /*1790*/  WARPGROUP.DEPBAR.LE gsb0, 0x0 ;  /* 0x00008000000079c5 */ /* 0x000fe40000010000 */
[----:B------:R-:W-:-:S06]  /*17a0*/  WARPGROUP.ARRIVE ;  /* 0x00000000000079c5 */ /* 0x000fcc0000000000 */
[----:B------:R-:W-:Y:S03]  /*17b0*/  IGMMA.64x128x32.S8.S8 R24, gdesc[UR4], R24, gsb0 ;  /* 0x03600000041879f1 */ /* 0x000fe60008041018 */
[----:B------:R-:W-:Y:S02]  /*17c0*/  WARPGROUP.DEPBAR.LE gsb0, 0x0 ;  /* 0x00008000000079c5 */ /* 0x000fe40000010000 */
[----:B------:R-:W-:Y:S05]  /*17d0*/  @!P1 BRA `(.L_x_21) ;  /* 0x0000000000d09947 */ /* 0x000fea0003800000 */
[----:B------:R-:W-:Y:S01]  /*17e0*/  UIADD3 UR4, UR38, 0x1, URZ ;  /* 0x0000000126047890 */ /* 0x000fe2000fffe03f */
[----:B------:R-:W-:Y:S01]  /*17f0*/  IMAD.U32 R0, RZ, RZ, UR43 ;  /* 0x0000002bff007e24 */ /* 0x000fe2000f8e00ff */
[----:B------:R-:W-:Y:S02]  /*1800*/  UMOV UR9, UR38 ;  /* 0x0000002600097c82 */ /* 0x000fe40008000000 */
[----:B------:R-:W-:-:S04]  /*1810*/  UISETP.NE.AND UP0, UPT, UR4, 0x3, UPT ;  /* 0x000000030400788c */ /* 0x000fc8000bf05270 */
[----:B------:R-:W-:Y:S02]  /*1820*/  USEL UR5, URZ, 0x1, UP0 ;  /* 0x000000013f057887 */ /* 0x000fe40008000000 */
[----:B------:R-:W-:Y:S02]  /*1830*/  USEL UR8, UR4, URZ, UP0 ;  /* 0x0000003f04087287 */ /* 0x000fe40008000000 */
[----:B------:R-:W-:-:S06]  /*1840*/  ULOP3.LUT UR5, UR39, UR5, URZ, 0x3c, !UPT ;  /* 0x0000000527057292 */ /* 0x000fcc000f8e3c3f */
[----:B------:R-:W-:-:S07]  /*1850*/  IMAD.U32 R5, RZ, RZ, UR5 ;  /* 0x00000005ff057e24 */ /* 0x000fce000f8e00ff */
.L_x_28:
[----:B-12---:R-:W-:Y:S05]  /*1860*/  @!P0 BRA `(.L_x_22) ;  /* 0x0000000000048947 */ /* 0x006fea0003800000 */
[----:B------:R-:W-:Y:S01]  /*1870*/  BPT.TRAP 0x1 ;  /* 0x000000040000795c */ /* 0x000fe20000300000 */
.L_x_22:
[----:B------:R-:W-:Y:S01]  /*1880*/  ULEA UR4, UR8, UR41, 0x3 ;  /* 0x0000002908047291 */ /* 0x000fe2000f8e183f */
[----:B------:R-:W-:-:S08]  /*1890*/  SHF.L.U32 R3, R5, 0x1f, RZ ;  /* 0x0000001f05037819 */ /* 0x000fd000000006ff */
[----:B------:R1:W2:Y:S01]  /*18a0*/  SYNCS.PHASECHK.TRANS64.TRYWAIT P1, [UR4], R3 ;  /* 0x00000003ff0075a7 */ /* 0x0002a20008020144 */
[----:B------:R-:W-:Y:S05]  /*18b0*/  @!P0 BRA `(.L_x_23) ;  /* 0x0000000000048947 */ /* 0x000fea0003800000 */
[----:B------:R-:W-:Y:S01]  /*18c0*/  BPT.TRAP 0x1 ;  /* 0x000000040000795c */ /* 0x000fe20000300000 */
.L_x_23:
[----:B--2---:R-:W-:Y:S05]  /*18d0*/  @P1 BRA `(.L_x_24) ;  /* 0x0000000000081947 */ /* 0x004fea0003800000 */
[----:B------:R-:W2:Y:S02]  /*18e0*/  SYNCS.PHASECHK.TRANS64.TRYWAIT P1, [UR4], R3 ;  /* 0x00000003ff0075a7 */ /* 0x000ea40008020144 */
[----:B--2---:R-:W-:Y:S05]  /*18f0*/  @!P1 BRA `(.L_x_25) ;  /* 0x0000004c00a09947 */ /* 0x004fea0003800000 */
.L_x_24:
[----:B------:R-:W-:Y:S01]  /*1900*/  ULEA UR4, UR8, UR44, 0x8 ;  /* 0x0000002c08047291 */ /* 0x000fe2000f8e403f */
[----:B------:R-:W-:Y:S01]  /*1910*/  WARPGROUP.ARRIVE ;  /* 0x00000000000079c5 */ /* 0x000fe20000000000 */
[----:B------:R-:W-:Y:S01]  /*1920*/  ULEA UR6, UR8, UR45, 0x9 ;  /* 0x0000002d08067291 */ /* 0x000fe2000f8e483f */
[----:B------:R-:W-:Y:S01]  /*1930*/  UMOV UR5, 0x80000020 ;  /* 0x8000002000057882 */ /* 0x000fe20000000000 */
[----:B------:R-:W-:-:S07]  /*1940*/  UMOV UR7, 0x80000020 ;  /* 0x8000002000077882 */ /* 0x000fce0000000000 */
[----:B------:R-:W-:Y:S01]  /*1950*/  IGMMA.64x128x32.S8.S8 R24, gdesc[UR4], R24, gsb0 ;  /* 0x03600000041879f1 */ /* 0x000fe20008041018 */
        /* <DEDUP_REMOVED lines=9> */
[----:B------:R-:W-:Y:S01]  /*19f0*/  BPT.TRAP 0x1 ;  /* 0x000000040000795c */ /* 0x000fe20000300000 */
.L_x_26:
[----:B------:R-:W-:Y:S01]  /*1a00*/  ULEA UR4, UR9, UR41, 0x3 ;  /* 0x0000002909047291 */ /* 0x000fe2000f8e183f */
[----:B------:R-:W-:-:S03]  /*1a10*/  ISETP.GT.U32.AND P1, PT, R16, 0x1, PT ;  /* 0x000000011000780c */ /* 0x000fc60003f24070 */
[----:B------:R-:W-:-:S04]  /*1a20*/  UIADD3 UR4, UR4, 0x18, URZ ;  /* 0x0000001804047890 */ /* 0x000fc8000fffe03f */
[----:B------:R-:W-:-:S09]  /*1a30*/  UPRMT UR4, URZ, 0x654, UR4 ;  /* 0x000006543f047896 */ /* 0x000fd20008000004 */
[----:B------:R-:W-:Y:S01]  /*1a40*/  SYNCS.ARRIVE.TRANS64.RED.A1T0 RZ, [UR4], RZ ;  /* 0x000000ffffff79a7 */ /* 0x000fe20008100404 */
[----:B------:R-:W-:Y:S05]  /*1a50*/  @P1 BRA `(.L_x_27) ;  /* 0x0000000000041947 */ /* 0x000fea0003800000 */
[----:B------:R-:W-:Y:S01]  /*1a60*/  BPT.TRAP 0x1 ;  /* 0x000000040000795c */ /* 0x000fe20000300000 */
.L_x_27:
[----:B------:R-:W-:Y:S01]  /*1a70*/  UIADD3 UR8, UR8, 0x1, URZ ;  /* 0x0000000108087890 */ /* 0x000fe2000fffe03f */
[C---:B------:R-:W-:Y:S01]  /*1a80*/  ISETP.GT.AND P1, PT, R0.reuse, 0x1, PT ;  /* 0x000000010000780c */ /* 0x040fe20003f24270 */
[----:B------:R-:W-:Y:S01]  /*1a90*/  UIADD3 UR9, UR9, 0x1, URZ ;  /* 0x0000000109097890 */ /* 0x000fe2000fffe03f */
[----:B------:R-:W-:Y:S01]  /*1aa0*/  VIADD R0, R0, 0xffffffff ;  /* 0xffffffff00007836 */ /* 0x000fe20000000000 */
[----:B------:R-:W-:Y:S02]  /*1ab0*/  UISETP.NE.AND UP0, UPT, UR8, 0x3, UPT ;  /* 0x000000030800788c */ /* 0x000fe4000bf05270 */
[----:B------:R-:W-:Y:S02]  /*1ac0*/  UISETP.NE.AND UP1, UPT, UR9, 0x3, UPT ;  /* 0x000000030900788c */ /* 0x000fe4000bf25270 */
[----:B------:R-:W-:Y:S02]  /*1ad0*/  USEL UR4, URZ, 0x1, UP0 ;  /* 0x000000013f047887 */ /* 0x000fe40008000000 */
[----:B------:R-:W-:-:S02]  /*1ae0*/  USEL UR8, UR8, URZ, UP0 ;  /* 0x0000003f08087287 */ /* 0x000fc40008000000 */
[----:B------:R-:W-:Y:S02]  /*1af0*/  USEL UR9, UR9, URZ, UP1 ;  /* 0x0000003f09097287 */ /* 0x000fe40008800000 */
[----:B------:R-:W-:Y:S01]  /*1b00*/  LOP3.LUT R5, R5, UR4, RZ, 0x3c, !PT ;  /* 0x0000000405057c12 */ /* 0x000fe2000f8e3cff */
[----:B------:R-:W-:Y:S09]  /*1b10*/  @P1 BRA `(.L_x_28) ;  /* 0xfffffffc00501947 */ /* 0x000ff2000383ffff */
.L_x_21:
[----:B------:R-:W3:Y:S01]  /*1b20*/  LDC R0, c[0x0][0x28c] ;  /* 0x0000a300ff007b82 */ /* 0x000ee20000000800 */
[----:B------:R4:W-:Y:S01]  /*1b30*/  SYNCS.ARRIVE.TRANS64.A1T0 RZ, [R94+UR47], RZ ;  /* 0x000000ff5eff79a7 */ /* 0x0009e2000810002f */
[----:B---3--:R-:W-:-:S13]  /*1b40*/  ISETP.GE.AND P1, PT, R0, 0x1, PT ;  /* 0x000000010000780c */ /* 0x008fda0003f26270 */
[----:B----4-:R-:W-:Y:S05]  /*1b50*/  @!P1 BRA `(.L_x_29) ;  /* 0x0000000000349947 */ /* 0x010fea0003800000 */
[----:B------:R-:W-:Y:S05]  /*1b60*/  @!P0 BRA `(.L_x_30) ;  /* 0x0000000000048947 */ /* 0x000fea0003800000 */
[----:B------:R-:W-:Y:S01]  /*1b70*/  BPT.TRAP 0x1 ;  /* 0x000000040000795c */ /* 0x000fe20000300000 */
.L_x_30:
[----:B------:R-:W-:Y:S01]  /*1b80*/  UIADD3 UR6, UR43, UR38, URZ ;  /* 0x000000262b067290 */ /* 0x000fe2000fffe03f */
[----:B------:R-:W-:-:S03]  /*1b90*/  ISETP.GT.U32.AND P0, PT, R16, 0x1, PT ;  /* 0x000000011000780c */ /* 0x000fc60003f04070 */
[----:B------:R-:W-:-:S04]  /*1ba0*/  UIMAD.WIDE.U32 UR4, UR6, -0x55555555, URZ ;  /* 0xaaaaaaab060478a5 */ /* 0x000fc8000f8e003f */
[----:B------:R-:W-:-:S04]  /*1bb0*/  USHF.R.U32.HI UR4, URZ, 0x1, UR5 ;  /* 0x000000013f047899 */ /* 0x000fc80008011605 */
[----:B------:R-:W-:-:S04]  /*1bc0*/  UIMAD UR6, UR4, -0x3, UR6 ;  /* 0xfffffffd040678a4 */ /* 0x000fc8000f8e0206 */
[----:B------:R-:W-:-:S04]  /*1bd0*/  ULEA UR6, UR6, UR41, 0x3 ;  /* 0x0000002906067291 */ /* 0x000fc8000f8e183f */
[----:B------:R-:W-:-:S04]  /*1be0*/  UIADD3 UR6, UR6, 0x18, URZ ;  /* 0x0000001806067890 */ /* 0x000fc8000fffe03f */
[----:B------:R-:W-:-:S09]  /*1bf0*/  UPRMT UR6, URZ, 0x654, UR6 ;  /* 0x000006543f067896 */ /* 0x000fd20008000006 */
[----:B------:R-:W-:Y:S01]  /*1c00*/  SYNCS.ARRIVE.TRANS64.RED.A1T0 RZ, [UR6], RZ ;  /* 0x000000ffffff79a7 */ /* 0x000fe20008100406 */
[----:B------:R-:W-:Y:S05]  /*1c10*/  @P0 BRA `(.L_x_29) ;  /* 0x0000000000040947 */ /* 0x000fea0003800000 */
[----:B------:R-:W-:Y:S01]  /*1c20*/  BPT.TRAP 0x1 ;  /* 0x000000040000795c */ /* 0x000fe20000300000 */
.L_x_29:
[----:B------:R-:W-:Y:S01]  /*1c30*/  SHF.L.U32 R0, R99, 0x1f, RZ ;  /* 0x0000001f63007819 */ /* 0x000fe200000006ff */
[----:B------:R-:W-:Y:S01]  /*1c40*/  UIADD3 UR38, UR46, UR38, URZ ;  /* 0x000000262e267290 */ /* 0x000fe2000fffe03f */
[----:B------:R-:W3:Y:S01]  /*1c50*/  LDC R7, c[0x0][0x288] ;  /* 0x0000a200ff077b82 */ /* 0x000ee20000000800 */
[----:B------:R-:W-:Y:S01]  /*1c60*/  UISETP.GE.U32.AND UP1, UPT, UR46, 0x3, UPT ;  /* 0x000000032e00788c */ /* 0x000fe2000bf26070 */
[----:B------:R-:W-:Y:S01]  /*1c70*/  IMAD.SHL.U32 R8, R92, 0x2, RZ ;  /* 0x000000025c087824 */ /* 0x000fe200078e00ff */
[----:B------:R-:W-:Y:S02]  /*1c80*/  UISETP.GT.U32.AND UP0, UPT, UR38, 0x2, UPT ;  /* 0x000000022600788c */ /* 0x000fe4000bf04070 */
[----:B------:R-:W-:Y:S02]  /*1c90*/  UIMAD.WIDE.U32 UR4, UR38, -0x55555555, URZ ;  /* 0xaaaaaaab260478a5 */ /* 0x000fe4000f8e003f */
[----:B------:R-:W-:Y:S01]  /*1ca0*/  UISETP.LT.U32.AND UP0, UPT, UR46, 0x3, UP0 ;  /* 0x000000032e00788c */ /* 0x000fe20008701070 */
[----:B------:R-:W4:Y:S01]  /*1cb0*/  SYNCS.PHASECHK.TRANS64.TRYWAIT P0, [R93+UR42+0x10], R0 ;  /* 0x000010005d0075a7 */ /* 0x000f22000800016a */
[----:B------:R-:W-:Y:S01]  /*1cc0*/  USHF.R.U32.HI UR4, URZ, 0x1, UR5 ;  /* 0x000000013f047899 */ /* 0x000fe20008011605 */
[----:B------:R-:W-:Y:S01]  /*1cd0*/  SHF.R.S32.HI R9, RZ, 0x1f, R8 ;  /* 0x0000001fff097819 */ /* 0x000fe20000011408 */
[----:B------:R-:W-:-:S02]  /*1ce0*/  USEL UR6, URZ, 0x1, !UP0 ;  /* 0x000000013f067887 */ /* 0x000fc4000c000000 */
[----:B------:R-:W-:Y:S02]  /*1cf0*/  UIMAD UR38, UR4, -0x3, UR38 ;  /* 0xfffffffd042678a4 */ /* 0x000fe4000f8e0226 */
[----:B------:R-:W-:-:S04]  /*1d00*/  ULOP3.LUT UR39, UR39, UR6, URZ, 0x3c, !UPT ;  /* 0x0000000627277292 */ /* 0x000fc8000f8e3c3f */
[----:B------:R-:W-:Y:S01]  /*1d10*/  @UP1 ULOP3.LUT UR39, UR39, 0x1, UR4, 0x78, !UPT ;  /* 0x0000000127271892 */ /* 0x000fe2000f8e7804 */
[----:B---34-:R-:W-:Y:S11]  /*1d20*/  @!P0 BRA `(.L_x_31) ;  /* 0x0000004800ac8947 */ /* 0x018ff60003800000 */
.L_x_188:
[----:B---3--:R-:W-:Y:S01]  /*1d30*/  IMAD.SHL.U32 R0, R19, 0x40, RZ ;  /* 0x0000004013007824 */ /* 0x008fe200078e00ff */
[----:B------:R-:W-:Y:S01]  /*1d40*/  ULDC UR6, c[0x0][0x284] ;  /* 0x0000a10000067ab9 */ /* 0x000fe20000000800 */
[----:B------:R-:W-:Y:S01]  /*1d50*/  IMAD.SHL.U32 R22, R22, 0x80, RZ ;  /* 0x0000008016167824 */ /* 0x000fe200078e00ff */
[----:B------:R-:W-:Y:S01]  /*1d60*/  SHF.R.S32.HI R15, RZ, 0x1f, R2 ;  /* 0x0000001fff0f7819 */ /* 0x000fe20000011402 */
[----:B------:R-:W-:Y:S01]  /*1d70*/  ULDC.64 UR4, c[0x0][0x5d0] ;  /* 0x0001740000047ab9 */ /* 0x000fe20000000a00 */
[----:B------:R-:W-:Y:S01]  /*1d80*/  ISETP.GE.AND P0, PT, R0, UR6, PT ;  /* 0x0000000600007c0c */ /* 0x000fe2000bf06270 */
[----:B--2---:R-:W-:Y:S01]  /*1d90*/  IMAD.WIDE.U32 R4, R2, UR4, R8 ;  /* 0x0000000402047c25 */ /* 0x004fe2000f8e0008 */
[----:B------:R-:W-:Y:S02]  /*1da0*/  SHF.R.S32.HI R14, RZ, 0x1f, R22 ;  /* 0x0000001fff0e7819 */ /* 0x000fe40000011416 */
[C---:B------:R-:W-:Y:S01]  /*1db0*/  ISETP.GE.OR P0, PT, R22.reuse, R7, P0 ;  /* 0x000000071600720c */ /* 0x040fe20000706670 */
[----:B-1----:R-:W-:Y:S01]  /*1dc0*/  IMAD R3, R15, UR4, RZ ;  /* 0x000000040f037c24 */ /* 0x002fe2000f8e02ff */
[----:B------:R-:W-:-:S03]  /*1dd0*/  IADD3 R4, P1, R22, R4, RZ ;  /* 0x0000000416047210 */ /* 0x000fc60007f3e0ff */
[----:B------:R-:W-:-:S05]  /*1de0*/  IMAD R3, R2, UR5, R3 ;  /* 0x0000000502037c24 */ /* 0x000fca000f8e0203 */
[----:B------:R-:W-:-:S03]  /*1df0*/  IADD3.X R5, R14, R5, R3, P1, !PT ;  /* 0x000000050e057210 */ /* 0x000fc60000ffe403 */
[----:B------:R-:W-:Y:S05]  /*1e00*/  @P0 BRA `(.L_x_32) ;  /* 0x0000003000b00947 */ /* 0x000fea0003800000 */
[----:B------:R-:W1:Y:S01]  /*1e10*/  LDC.64 R10, c[0x0][0x5c8] ;  /* 0x00017200ff0a7b82 */ /* 0x000e620000000a00 */
[----:B0-----:R-:W-:Y:S01]  /*1e20*/  IMAD.WIDE R12, R19, 0x40, R90 ;  /* 0x00000040130c7825 */ /* 0x001fe200078e025a */
[----:B------:R-:W-:Y:S01]  /*1e30*/  ULDC.64 UR4, c[0x0][0x5c0] ;  /* 0x0001700000047ab9 */ /* 0x000fe20000000a00 */
[----:B------:R-:W-:Y:S02]  /*1e40*/  BSSY B0, `(.L_x_32) ;  /* 0x0000328000007945 */ /* 0x000fe40003800000 */
[----:B------:R-:W-:Y:S02]  /*1e50*/  IMAD.IADD R102, R97, 0x1, -R0 ;  /* 0x0000000161667824 */ /* 0x000fe400078e0a00 */
[-C--:B-1----:R-:W-:Y:S02]  /*1e60*/  IMAD R3, R13, R10.reuse, RZ ;  /* 0x0000000a0d037224 */ /* 0x082fe400078e02ff */
[----:B------:R-:W-:-:S04]  /*1e70*/  IMAD.WIDE.U32 R4, R12, R10, R4 ;  /* 0x0000000a0c047225 */ /* 0x000fc800078e0004 */
[----:B------:R-:W-:Y:S01]  /*1e80*/  IMAD R3, R12, R11, R3 ;  /* 0x0000000b0c037224 */ /* 0x000fe200078e0203 */
[----:B------:R-:W-:-:S03]  /*1e90*/  IADD3 R4, P0, R4, UR4, RZ ;  /* 0x0000000404047c10 */ /* 0x000fc6000ff1e0ff */
[----:B------:R-:W-:Y:S01]  /*1ea0*/  IMAD.IADD R3, R5, 0x1, R3 ;  /* 0x0000000105037824 */ /* 0x000fe200078e0203 */
[----:B------:R-:W-:-:S04]  /*1eb0*/  LEA R6, P1, R10, R4, 0x3 ;  /* 0x000000040a067211 */ /* 0x000fc800078218ff */
[----:B------:R-:W-:Y:S01]  /*1ec0*/  IADD3.X R5, R3, UR5, RZ, P0, !PT ;  /* 0x0000000503057c10 */ /* 0x000fe200087fe4ff */
[----:B------:R-:W-:Y:S01]  /*1ed0*/  IMAD R3, R92, -0x2, R7 ;  /* 0xfffffffe5c037824 */ /* 0x000fe200078e0207 */
[----:B-----5:R-:W-:Y:S02]  /*1ee0*/  ISETP.NE.AND P0, PT, R89, RZ, PT ;  /* 0x000000ff5900720c */ /* 0x020fe40003f05270 */
[----:B------:R-:W-:Y:S01]  /*1ef0*/  LEA.HI.X R7, R10, R5, R11, 0x3, P1 ;  /* 0x000000050a077211 */ /* 0x000fe200008f1c0b */
[----:B------:R-:W-:-:S10]  /*1f00*/  IMAD.IADD R0, R3, 0x1, -R22 ;  /* 0x0000000103007824 */ /* 0x000fd400078e0a16 */
[----:B------:R-:W-:Y:S05]  /*1f10*/  @!P0 BRA `(.L_x_33) ;  /* 0x0000002400608947 */ /* 0x000fea0003800000 */
[----:B------:R-:W0:Y:S01]  /*1f20*/  LDC.64 R20, c[0x0][0x5b0] ;  /* 0x00016c00ff147b82 */ /* 0x000e220000000a00 */
[----:B------:R-:W-:Y:S01]  /*1f30*/  ULDC.64 UR4, c[0x0][0x5b8] ;  /* 0x00016e0000047ab9 */ /* 0x000fe20000000a00 */
[----:B------:R-:W-:Y:S01]  /*1f40*/  ISETP.GE.AND P1, PT, R102, 0x1, PT ;  /* 0x000000016600780c */ /* 0x000fe20003f26270 */
[----:B------:R-:W-:Y:S01]  /*1f50*/  IMAD.WIDE.U32 R8, R2, UR4, R8 ;  /* 0x0000000402087c25 */ /* 0x000fe2000f8e0008 */
[----:B------:R-:W-:Y:S02]  /*1f60*/  BSSY B1, `(.L_x_34) ;  /* 0x000000e000017945 */ /* 0x000fe40003800000 */
[----:B------:R-:W-:Y:S01]  /*1f70*/  ISETP.LT.OR P5, PT, R0, 0x1, !P1 ;  /* 0x000000010000780c */ /* 0x000fe20004fa1670 */
[----:B------:R-:W-:Y:S01]  /*1f80*/  IMAD R3, R15, UR4, RZ ;  /* 0x000000040f037c24 */ /* 0x000fe2000f8e02ff */
[----:B------:R-:W1:Y:S01]  /*1f90*/  LDC.64 R100, c[0x0][0x5a8] ;  /* 0x00016a00ff647b82 */ /* 0x000e620000000a00 */
[----:B------:R-:W-:Y:S02]  /*1fa0*/  IADD3 R10, P0, R22, R8, RZ ;  /* 0x00000008160a7210 */ /* 0x000fe40007f1e0ff */
[----:B------:R-:W-:-:S05]  /*1fb0*/  IMAD R3, R2, UR5, R3 ;  /* 0x0000000502037c24 */ /* 0x000fca000f8e0203 */
[----:B------:R-:W-:Y:S01]  /*1fc0*/  IADD3.X R11, R14, R9, R3, P0, !PT ;  /* 0x000000090e0b7210 */ /* 0x000fe200007fe403 */
[-C--:B0-----:R-:W-:Y:S02]  /*1fd0*/  IMAD R8, R13, R20.reuse, RZ ;  /* 0x000000140d087224 */ /* 0x081fe400078e02ff */
[----:B------:R-:W-:-:S04]  /*1fe0*/  IMAD.WIDE.U32 R2, R12, R20, R10 ;  /* 0x000000140c027225 */ /* 0x000fc800078e000a */
[----:B------:R-:W-:Y:S01]  /*1ff0*/  IMAD R19, R12, R21, R8 ;  /* 0x000000150c137224 */ /* 0x000fe200078e0208 */
[----:B-1----:R-:W-:-:S04]  /*2000*/  IADD3 R2, P0, R2, R100, RZ ;  /* 0x0000006402027210 */ /* 0x002fc80007f1e0ff */
[----:B------:R-:W-:Y:S01]  /*2010*/  IADD3.X R3, R101, R3, R19, P0, !PT ;  /* 0x0000000365037210 */ /* 0x000fe200007fe413 */
[----:B------:R-:W-:Y:S08]  /*2020*/  @P5 BRA `(.L_x_35) ;  /* 0x0000000000045947 */ /* 0x000ff00003800000 */
[----:B------:R0:W5:Y:S02]  /*2030*/  LDG.E.U8 R98, desc[UR36][R2.64] ;  /* 0x0000002402627981 */ /* 0x000164000c1e1100 */
.L_x_35:
[----:B------:R-:W-:Y:S05]  /*2040*/  BSYNC B1 ;  /* 0x0000000000017941 */ /* 0x000fea0003800000 */
.L_x_34:
[----:B-----5:R-:W-:Y:S01]  /*2050*/  LOP3.LUT R13, R98, 0xffff, RZ, 0xc0, !PT ;  /* 0x0000ffff620d7812 */ /* 0x020fe200078ec0ff */
[----:B------:R-:W-:Y:S01]  /*2060*/  IMAD.SHL.U32 R8, R20, 0x8, RZ ;  /* 0x0000000814087824 */ /* 0x000fe200078e00ff */
[----:B------:R-:W-:Y:S01]  /*2070*/  ISETP.LT.OR P2, PT, R0, 0x2, !P1 ;  /* 0x000000020000780c */ /* 0x000fe20004f41670 */
[----:B------:R-:W-:Y:S01]  /*2080*/  BSSY B1, `(.L_x_36) ;  /* 0x000000e000017945 */ /* 0x000fe20003800000 */
[----:B------:R-:W-:Y:S02]  /*2090*/  PRMT R14, R13, 0x8880, RZ ;  /* 0x000088800d0e7816 */ /* 0x000fe400000000ff */
[----:B------:R-:W-:Y:S02]  /*20a0*/  SHF.L.U64.HI R9, R20, 0x3, R21 ;  /* 0x0000000314097819 */ /* 0x000fe40000010215 */
[----:B------:R-:W-:Y:S01]  /*20b0*/  ISETP.GE.AND P0, PT, R102, 0x9, PT ;  /* 0x000000096600780c */ /* 0x000fe20003f06270 */
[----:B------:R-:W-:Y:S02]  /*20c0*/  IMAD R13, R14, R89, RZ ;  /* 0x000000590e0d7224 */ /* 0x000fe400078e02ff */
[----:B------:R-:W-:-:S04]  /*20d0*/  IMAD.WIDE.U32 R8, R12, R20, R8 ;  /* 0x000000140c087225 */ /* 0x000fc800078e0008 */
[----:B------:R-:W-:Y:S01]  /*20e0*/  @!P5 IMAD R15, R24, R88, R13 ;  /* 0x00000058180fd224 */ /* 0x000fe200078e020d */
[----:B------:R-:W-:Y:S01]  /*20f0*/  IADD3 R8, P3, P4, R10, R100, R8 ;  /* 0x000000640a087210 */ /* 0x000fe20007c7e008 */
[----:B------:R-:W-:-:S03]  /*2100*/  IMAD.IADD R14, R19, 0x1, R9 ;  /* 0x00000001130e7824 */ /* 0x000fc600078e0209 */
[----:B------:R1:W-:Y:S01]  /*2110*/  @!P5 STG.E.U8 desc[UR36][R4.64], R15 ;  /* 0x0000000f0400d986 */ /* 0x0003e2000c101124 */
[----:B------:R-:W-:Y:S08]  /*2120*/  @P2 BRA `(.L_x_37) ;  /* 0x00000000000c2947 */ /* 0x000ff00003800000 */
[----:B------:R-:W2:Y:S02]  /*2130*/  LDG.E.U8 R98, desc[UR36][R2.64+0x1] ;  /* 0x0000012402627981 */ /* 0x000ea4000c1e1100 */
[----:B--2---:R-:W-:-:S05]  /*2140*/  PRMT R12, R98, 0x8880, RZ ;  /* 0x00008880620c7816 */ /* 0x004fca00000000ff */
[----:B------:R-:W-:-:S07]  /*2150*/  IMAD R13, R12, R89, RZ ;  /* 0x000000590c0d7224 */ /* 0x000fce00078e02ff */
.L_x_37:
[----:B------:R-:W-:Y:S05]  /*2160*/  BSYNC B1 ;  /* 0x0000000000017941 */ /* 0x000fea0003800000 */
.L_x_36:
[C---:B------:R-:W-:Y:S01]  /*2170*/  ISETP.LT.OR P5, PT, R0.reuse, 0x1, !P0 ;  /* 0x000000010000780c */ /* 0x040fe200047a1670 */
[----:B------:R-:W-:Y:S01]  /*2180*/  @!P2 IMAD R25, R25, R88, R13 ;  /* 0x000000581919a224 */ /* 0x000fe200078e020d */
[----:B------:R-:W-:Y:S01]  /*2190*/  BSSY B1, `(.L_x_38) ;  /* 0x000000a000017945 */ /* 0x000fe20003800000 */
[----:B------:R-:W-:Y:S02]  /*21a0*/  IADD3.X R9, R11, R101, R14, P3, P4 ;  /* 0x000000650b097210 */ /* 0x000fe40001fe840e */
[C---:B------:R-:W-:Y:S01]  /*21b0*/  ISETP.LT.OR P3, PT, R0.reuse, 0x2, !P0 ;  /* 0x000000020000780c */ /* 0x040fe20004761670 */
[----:B------:R2:W-:Y:S01]  /*21c0*/  @!P2 STG.E.U8 desc[UR36][R4.64+0x1], R25 ;  /* 0x000001190400a986 */ /* 0x0005e2000c101124 */
[C---:B------:R-:W-:Y:S02]  /*21d0*/  ISETP.LT.OR P4, PT, R0.reuse, 0x9, !P1 ;  /* 0x000000090000780c */ /* 0x040fe40004f81670 */
[----:B------:R-:W-:-:S04]  /*21e0*/  ISETP.LT.OR P2, PT, R0, 0xa, !P1 ;  /* 0x0000000a0000780c */ /* 0x000fc80004f41670 */
[----:B------:R-:W-:Y:S09]  /*21f0*/  @P5 BRA `(.L_x_39) ;  /* 0x00000000000c5947 */ /* 0x000ff20003800000 */
[----:B------:R-:W3:Y:S02]  /*2200*/  LDG.E.U8 R98, desc[UR36][R8.64] ;  /* 0x0000002408627981 */ /* 0x000ee4000c1e1100 */
[----:B---3--:R-:W-:-:S05]  /*2210*/  PRMT R10, R98, 0x8880, RZ ;  /* 0x00008880620a7816 */ /* 0x008fca00000000ff */
[----:B------:R-:W-:-:S07]  /*2220*/  IMAD R13, R10, R89, RZ ;  /* 0x000000590a0d7224 */ /* 0x000fce00078e02ff */
.L_x_39:
[----:B------:R-:W-:Y:S05]  /*2230*/  BSYNC B1 ;  /* 0x0000000000017941 */ /* 0x000fea0003800000 */
.L_x_38:
[----:B------:R-:W-:Y:S01]  /*2240*/  @!P5 IMAD R11, R26, R88, R13 ;  /* 0x000000581a0bd224 */ /* 0x000fe200078e020d */
[----:B------:R-:W-:Y:S04]  /*2250*/  BSSY B1, `(.L_x_40) ;  /* 0x0000006000017945 */ /* 0x000fe80003800000 */
[----:B------:R3:W-:Y:S01]  /*2260*/  @!P5 STG.E.U8 desc[UR36][R6.64], R11 ;  /* 0x0000000b0600d986 */ /* 0x0007e2000c101124 */
[----:B------:R-:W-:Y:S05]  /*2270*/  @P3 BRA `(.L_x_41) ;  /* 0x00000000000c3947 */ /* 0x000fea0003800000 */
[----:B------:R-:W4:Y:S02]  /*2280*/  LDG.E.U8 R98, desc[UR36][R8.64+0x1] ;  /* 0x0000012408627981 */ /* 0x000f24000c1e1100 */
[----:B----4-:R-:W-:-:S05]  /*2290*/  PRMT R10, R98, 0x8880, RZ ;  /* 0x00008880620a7816 */ /* 0x010fca00000000ff */
[----:B------:R-:W-:-:S07]  /*22a0*/  IMAD R13, R10, R89, RZ ;  /* 0x000000590a0d7224 */ /* 0x000fce00078e02ff */
.L_x_41:
[----:B------:R-:W-:Y:S05]  /*22b0*/  BSYNC B1 ;  /* 0x0000000000017941 */ /* 0x000fea0003800000 */
.L_x_40:
[----:B------:R-:W-:Y:S01]  /*22c0*/  @!P3 IMAD R27, R27, R88, R13 ;  /* 0x000000581b1bb224 */ /* 0x000fe200078e020d */
[----:B------:R-:W-:Y:S04]  /*22d0*/  BSSY B1, `(.L_x_42) ;  /* 0x0000006000017945 */ /* 0x000fe80003800000 */
[----:B------:R4:W-:Y:S01]  /*22e0*/  @!P3 STG.E.U8 desc[UR36][R6.64+0x1], R27 ;  /* 0x0000011b0600b986 */ /* 0x0009e2000c101124 */
[----:B------:R-:W-:Y:S05]  /*22f0*/  @P4 BRA `(.L_x_43) ;  /* 0x00000000000c4947 */ /* 0x000fea0003800000 */
[----:B------:R-:W5:Y:S02]  /*2300*/  LDG.E.U8 R98, desc[UR36][R2.64+0x8] ;  /* 0x0000082402627981 */ /* 0x000f64000c1e1100 */
[----:B-----5:R-:W-:-:S05]  /*2310*/  PRMT R10, R98, 0x8880, RZ ;  /* 0x00008880620a7816 */ /* 0x020fca00000000ff */
[----:B------:R-:W-:-:S07]  /*2320*/  IMAD R13, R10, R89, RZ ;  /* 0x000000590a0d7224 */ /* 0x000fce00078e02ff */
.L_x_43:
[----:B------:R-:W-:Y:S05]  /*2330*/  BSYNC B1 ;  /* 0x0000000000017941 */ /* 0x000fea0003800000 */
.L_x_42:
[----:B---3--:R-:W-:Y:S01]  /*2340*/  @!P4 IMAD R11, R28, R88, R13 ;  /* 0x000000581c0bc224 */ /* 0x008fe200078e020d */
[----:B------:R-:W-:Y:S04]  /*2350*/  BSSY B1, `(.L_x_44) ;  /* 0x0000006000017945 */ /* 0x000fe80003800000 */
[----:B------:R3:W-:Y:S01]  /*2360*/  @!P4 STG.E.U8 desc[UR36][R4.64+0x8], R11 ;  /* 0x0000080b0400c986 */ /* 0x0007e2000c101124 */
[----:B------:R-:W-:Y:S05]  /*2370*/  @P2 BRA `(.L_x_45) ;  /* 0x00000000000c2947 */ /* 0x000fea0003800000 */
[----:B------:R-:W5:Y:S02]  /*2380*/  LDG.E.U8 R98, desc[UR36][R2.64+0x9] ;  /* 0x0000092402627981 */ /* 0x000f64000c1e1100 */
[----:B-----5:R-:W-:-:S05]  /*2390*/  PRMT R10, R98, 0x8880, RZ ;  /* 0x00008880620a7816 */ /* 0x020fca00000000ff */
[----:B------:R-:W-:-:S07]  /*23a0*/  IMAD R13, R10, R89, RZ ;  /* 0x000000590a0d7224 */ /* 0x000fce00078e02ff */
.L_x_45:
[----:B------:R-:W-:Y:S05]  /*23b0*/  BSYNC B1 ;  /* 0x0000000000017941 */ /* 0x000fea0003800000 */
.L_x_44:
[C---:B------:R-:W-:Y:S01]  /*23c0*/  ISETP.LT.OR P4, PT, R0.reuse, 0x9, !P0 ;  /* 0x000000090000780c */ /* 0x040fe20004781670 */
[----:B------:R-:W-:Y:S01]  /*23d0*/  @!P2 IMAD R29, R29, R88, R13 ;  /* 0x000000581d1da224 */ /* 0x000fe200078e020d */
[----:B------:R-:W-:Y:S01]  /*23e0*/  BSSY B1, `(.L_x_46) ;  /* 0x0000009000017945 */ /* 0x000fe20003800000 */
[C---:B------:R-:W-:Y:S02]  /*23f0*/  ISETP.LT.OR P3, PT, R0.reuse, 0xa, !P0 ;  /* 0x0000000a0000780c */ /* 0x040fe40004761670 */
[C---:B------:R-:W-:Y:S01]  /*2400*/  ISETP.LT.OR P5, PT, R0.reuse, 0x11, !P1 ;  /* 0x000000110000780c */ /* 0x040fe20004fa1670 */
[----:B------:R0:W-:Y:S01]  /*2410*/  @!P2 STG.E.U8 desc[UR36][R4.64+0x9], R29 ;  /* 0x0000091d0400a986 */ /* 0x0001e2000c101124 */
[----:B------:R-:W-:-:S06]  /*2420*/  ISETP.LT.OR P2, PT, R0, 0x12, !P1 ;  /* 0x000000120000780c */ /* 0x000fcc0004f41670 */
[----:B------:R-:W-:Y:S07]  /*2430*/  @P4 BRA `(.L_x_47) ;  /* 0x00000000000c4947 */ /* 0x000fee0003800000 */
[----:B------:R-:W5:Y:S02]  /*2440*/  LDG.E.U8 R98, desc[UR36][R8.64+0x8] ;  /* 0x0000082408627981 */ /* 0x000f64000c1e1100 */
[----:B-----5:R-:W-:-:S05]  /*2450*/  PRMT R10, R98, 0x8880, RZ ;  /* 0x00008880620a7816 */ /* 0x020fca00000000ff */
[----:B------:R-:W-:-:S07]  /*2460*/  IMAD R13, R10, R89, RZ ;  /* 0x000000590a0d7224 */ /* 0x000fce00078e02ff */
.L_x_47:
[----:B------:R-:W-:Y:S05]  /*2470*/  BSYNC B1 ;  /* 0x0000000000017941 */ /* 0x000fea0003800000 */
.L_x_46:
[----:B---3--:R-:W-:Y:S01]  /*2480*/  @!P4 IMAD R11, R30, R88, R13 ;  /* 0x000000581e0bc224 */ /* 0x008fe200078e020d */
[----:B------:R-:W-:Y:S04]  /*2490*/  BSSY B1, `(.L_x_48) ;  /* 0x0000006000017945 */ /* 0x000fe80003800000 */
[----:B------:R3:W-:Y:S01]  /*24a0*/  @!P4 STG.E.U8 desc[UR36][R6.64+0x8], R11 ;  /* 0x0000080b0600c986 */ /* 0x0007e2000c101124 */
[----:B------:R-:W-:Y:S05]  /*24b0*/  @P3 BRA `(.L_x_49) ;  /* 0x00000000000c3947 */ /* 0x000fea0003800000 */
[----:B------:R-:W5:Y:S02]  /*24c0*/  LDG.E.U8 R98, desc[UR36][R8.64+0x9] ;  /* 0x0000092408627981 */ /* 0x000f64000c1e1100 */
[----:B-----5:R-:W-:-:S05]  /*24d0*/  PRMT R10, R98, 0x8880, RZ ;  /* 0x00008880620a7816 */ /* 0x020fca00000000ff */
[----:B------:R-:W-:-:S07]  /*24e0*/  IMAD R13, R10, R89, RZ ;  /* 0x000000590a0d7224 */ /* 0x000fce00078e02ff */
.L_x_49:
[----:B------:R-:W-:Y:S05]  /*24f0*/  BSYNC B1 ;  /* 0x0000000000017941 */ /* 0x000fea0003800000 */
.L_x_48:
[----:B------:R-:W-:Y:S01]  /*2500*/  @!P3 IMAD R31, R31, R88, R13 ;  /* 0x000000581f1fb224 */ /* 0x000fe200078e020d */
[----:B------:R-:W-:Y:S04]  /*2510*/  BSSY B1, `(.L_x_50) ;  /* 0x0000006000017945 */ /* 0x000fe80003800000 */
[----:B------:R0:W-:Y:S01]  /*2520*/  @!P3 STG.E.U8 desc[UR36][R6.64+0x9], R31 ;  /* 0x0000091f0600b986 */ /* 0x0001e2000c101124 */
[----:B------:R-:W-:Y:S05]  /*2530*/  @P5 BRA `(.L_x_51) ;  /* 0x00000000000c5947 */ /* 0x000fea0003800000 */
[----:B------:R-:W5:Y:S02]  /*2540*/  LDG.E.U8 R98, desc[UR36][R2.64+0x10] ;  /* 0x0000102402627981 */ /* 0x000f64000c1e1100 */
[----:B-----5:R-:W-:-:S05]  /*2550*/  PRMT R10, R98, 0x8880, RZ ;  /* 0x00008880620a7816 */ /* 0x020fca00000000ff */
[----:B------:R-:W-:-:S07]  /*2560*/  IMAD R13, R10, R89, RZ ;  /* 0x000000590a0d7224 */ /* 0x000fce00078e02ff */
.L_x_51:
[----:B------:R-:W-:Y:S05]  /*2570*/  BSYNC B1 ;  /* 0x0000000000017941 */ /* 0x000fea0003800000 */
.L_x_50:
[----:B---3--:R-:W-:Y:S01]  /*2580*/  @!P5 IMAD R11, R32, R88, R13 ;  /* 0x00000058200bd224 */ /* 0x008fe200078e020d */
[----:B------:R-:W-:Y:S04]  /*2590*/  BSSY B1, `(.L_x_52) ;  /* 0x0000006000017945 */ /* 0x000fe80003800000 */
[----:B------:R3:W-:Y:S01]  /*25a0*/  @!P5 STG.E.U8 desc[UR36][R4.64+0x10], R11 ;  /* 0x0000100b0400d986 */ /* 0x0007e2000c101124 */
[----:B------:R-:W-:Y:S05]  /*25b0*/  @P2 BRA `(.L_x_53) ;  /* 0x00000000000c2947 */ /* 0x000fea0003800000 */
[----:B------:R-:W5:Y:S02]  /*25c0*/  LDG.E.U8 R98, desc[UR36][R2.64+0x11] ;  /* 0x0000112402627981 */ /* 0x000f64000c1e1100 */
[----:B-----5:R-:W-:-:S05]  /*25d0*/  PRMT R10, R98, 0x8880, RZ ;  /* 0x00008880620a7816 */ /* 0x020fca00000000ff */
[----:B------:R-:W-:-:S07]  /*25e0*/  IMAD R13, R10, R89, RZ ;  /* 0x000000590a0d7224 */ /* 0x000fce00078e02ff */
.L_x_53:
[----:B------:R-:W-:Y:S05]  /*25f0*/  BSYNC B1 ;  /* 0x0000000000017941 */ /* 0x000fea0003800000 */
.L_x_52:
        /* <DEDUP_REMOVED lines=11> */
.L_x_55:
[----:B------:R-:W-:Y:S05]  /*26b0*/  BSYNC B1 ;  /* 0x0000000000017941 */ /* 0x000fea0003800000 */
.L_x_54:
[----:B---3--:R-:W-:Y:S01]  /*26c0*/  @!P4 IMAD R11, R34, R88, R13 ;  /* 0x00000058220bc224 */ /* 0x008fe200078e020d */
[----:B------:R-:W-:Y:S04]  /*26d0*/  BSSY B1, `(.L_x_56) ;  /* 0x0000006000017945 */ /* 0x000fe80003800000 */
[----:B------:R3:W-:Y:S01]  /*26e0*/  @!P4 STG.E.U8 desc[UR36][R6.64+0x10], R11 ;  /* 0x0000100b0600c986 */ /* 0x0007e2000c101124 */
[----:B------:R-:W-:Y:S05]  /*26f0*/  @P3 BRA `(.L_x_57) ;  /* 0x00000000000c3947 */ /* 0x000fea0003800000 */
[----:B------:R-:W5:Y:S02]  /*2700*/  LDG.E.U8 R98, desc[UR36][R8.64+0x11] ;  /* 0x0000112408627981 */ /* 0x000f64000c1e1100 */
[----:B-----5:R-:W-:-:S05]  /*2710*/  PRMT R10, R98, 0x8880, RZ ;  /* 0x00008880620a7816 */ /* 0x020fca00000000ff */
[----:B------:R-:W-:-:S07]  /*2720*/  IMAD R13, R10, R89, RZ ;  /* 0x000000590a0d7224 */ /* 0x000fce00078e02ff */
.L_x_57:
[----:B------:R-:W-:Y:S05]  /*2730*/  BSYNC B1 ;  /* 0x0000000000017941 */ /* 0x000fea0003800000 */
.L_x_56:
[----:B------:R-:W-:Y:S01]  /*2740*/  @!P3 IMAD R35, R35, R88, R13 ;  /* 0x000000582323b224 */ /* 0x000fe200078e020d */
[----:B------:R-:W-:Y:S04]  /*2750*/  BSSY B1, `(.L_x_58) ;  /* 0x0000006000017945 */ /* 0x000fe80003800000 */
[----:B------:R0:W-:Y:S01]  /*2760*/  @!P3 STG.E.U8 desc[UR36][R6.64+0x11], R35 ;  /* 0x000011230600b986 */ /* 0x0001e2000c101124 */
[----:B------:R-:W-:Y:S05]  /*2770*/  @P5 BRA `(.L_x_59) ;  /* 0x00000000000c5947 */ /* 0x000fea0003800000 */
[----:B------:R-:W5:Y:S02]  /*2780*/  LDG.E.U8 R98, desc[UR36][R2.64+0x18] ;  /* 0x0000182402627981 */ /* 0x000f64000c1e1100 */
[----:B-----5:R-:W-:-:S05]  /*2790*/  PRMT R10, R98, 0x8880, RZ ;  /* 0x00008880620a7816 */ /* 0x020fca00000000ff */
[----:B------:R-:W-:-:S07]  /*27a0*/  IMAD R13, R10, R89, RZ ;  /* 0x000000590a0d7224 */ /* 0x000fce00078e02ff */
.L_x_59:
[----:B------:R-:W-:Y:S05]  /*27b0*/  BSYNC B1 ;  /* 0x0000000000017941 */ /* 0x000fea0003800000 */
.L_x_58:
[----:B---3--:R-:W-:Y:S01]  /*27c0*/  @!P5 IMAD R11, R36, R88, R13 ;  /* 0x00000058240bd224 */ /* 0x008fe200078e020d */
[----:B------:R-:W-:Y:S04]  /*27d0*/  BSSY B1, `(.L_x_60) ;  /* 0x0000006000017945 */ /* 0x000fe80003800000 */
[----:B------:R3:W-:Y:S01]  /*27e0*/  @!P5 STG.E.U8 desc[UR36][R4.64+0x18], R11 ;  /* 0x0000180b0400d986 */ /* 0x0007e2000c101124 */
[----:B------:R-:W-:Y:S05]  /*27f0*/  @P2 BRA `(.L_x_61) ;  /* 0x00000000000c2947 */ /* 0x000fea0003800000 */
[----:B------:R-:W5:Y:S02]  /*2800*/  LDG.E.U8 R98, desc[UR36][R2.64+0x19] ;  /* 0x0000192402627981 */ /* 0x000f64000c1e1100 */
[----:B-----5:R-:W-:-:S05]  /*2810*/  PRMT R10, R98, 0x8880, RZ ;  /* 0x00008880620a7816 */ /* 0x020fca00000000ff */
[----:B------:R-:W-:-:S07]  /*2820*/  IMAD R13, R10, R89, RZ ;  /* 0x000000590a0d7224 */ /* 0x000fce00078e02ff */
.L_x_61:
[----:B------:R-:W-:Y:S05]  /*2830*/  BSYNC B1 ;  /* 0x0000000000017941 */ /* 0x000fea0003800000 */
.L_x_60:
        /* <DEDUP_REMOVED lines=11> */
.L_x_63:
[----:B------:R-:W-:Y:S05]  /*28f0*/  BSYNC B1 ;  /* 0x0000000000017941 */ /* 0x000fea0003800000 */
.L_x_62:
[----:B---3--:R-:W-:Y:S01]  /*2900*/  @!P4 IMAD R11, R38, R88, R13 ;  /* 0x00000058260bc224 */ /* 0x008fe200078e020d */
[----:B------:R-:W-:Y:S04]  /*2910*/  BSSY B1, `(.L_x_64) ;  /* 0x0000006000017945 */ /* 0x000fe80003800000 */
[----:B------:R3:W-:Y:S01]  /*2920*/  @!P4 STG.E.U8 desc[UR36][R6.64+0x18], R11 ;  /* 0x0000180b0600c986 */ /* 0x0007e2000c101124 */
[----:B------:R-:W-:Y:S05]  /*2930*/  @P3 BRA `(.L_x_65) ;  /* 0x00000000000c3947 */ /* 0x000fea0003800000 */
[----:B------:R-:W5:Y:S02]  /*2940*/  LDG.E.U8 R98, desc[UR36][R8.64+0x19] ;  /* 0x0000192408627981 */ /* 0x000f64000c1e1100 */
[----:B-----5:R-:W-:-:S05]  /*2950*/  PRMT R10, R98, 0x8880, RZ ;  /* 0x00008880620a7816 */ /* 0x020fca00000000ff */
[----:B------:R-:W-:-:S07]  /*2960*/  IMAD R13, R10, R89, RZ ;  /* 0x000000590a0d7224 */ /* 0x000fce00078e02ff */
.L_x_65:
[----:B------:R-:W-:Y:S05]  /*2970*/  BSYNC B1 ;  /* 0x0000000000017941 */ /* 0x000fea0003800000 */
.L_x_64:
[----:B------:R-:W-:Y:S01]  /*2980*/  @!P3 IMAD R39, R39, R88, R13 ;  /* 0x000000582727b224 */ /* 0x000fe200078e020d */
[----:B------:R-:W-:Y:S04]  /*2990*/  BSSY B1, `(.L_x_66) ;  /* 0x0000006000017945 */ /* 0x000fe80003800000 */
[----:B------:R0:W-:Y:S01]  /*29a0*/  @!P3 STG.E.U8 desc[UR36][R6.64+0x19], R39 ;  /* 0x000019270600b986 */ /* 0x0001e2000c101124 */
[----:B------:R-:W-:Y:S05]  /*29b0*/  @P5 BRA `(.L_x_67) ;  /* 0x00000000000c5947 */ /* 0x000fea0003800000 */
[----:B------:R-:W5:Y:S02]  /*29c0*/  LDG.E.U8 R98, desc[UR36][R2.64+0x20] ;  /* 0x0000202402627981 */ /* 0x000f64000c1e1100 */
[----:B-----5:R-:W-:-:S05]  /*29d0*/  PRMT R10, R98, 0x8880, RZ ;  /* 0x00008880620a7816 */ /* 0x020fca00000000ff */
[----:B------:R-:W-:-:S07]  /*29e0*/  IMAD R13, R10, R89, RZ ;  /* 0x000000590a0d7224 */ /* 0x000fce00078e02ff */
.L_x_67:
[----:B------:R-:W-:Y:S05]  /*29f0*/  BSYNC B1 ;  /* 0x0000000000017941 */ /* 0x000fea0003800000 */
.L_x_66:
[----:B---3--:R-:W-:Y:S01]  /*2a00*/  @!P5 IMAD R11, R40, R88, R13 ;  /* 0x00000058280bd224 */ /* 0x008fe200078e020d */
[----:B------:R-:W-:Y:S04]  /*2a10*/  BSSY B1, `(.L_x_68) ;  /* 0x0000006000017945 */ /* 0x000fe80003800000 */
[----:B------:R3:W-:Y:S01]  /*2a20*/  @!P5 STG.E.U8 desc[UR36][R4.64+0x20], R11 ;  /* 0x0000200b0400d986 */ /* 0x0007e2000c101124 */
[----:B------:R-:W-:Y:S05]  /*2a30*/  @P2 BRA `(.L_x_69) ;  /* 0x00000000000c2947 */ /* 0x000fea0003800000 */
[----:B------:R-:W5:Y:S02]  /*2a40*/  LDG.E.U8 R98, desc[UR36][R2.64+0x21] ;  /* 0x0000212402627981 */ /* 0x000f64000c1e1100 */
[----:B-----5:R-:W-:-:S05]  /*2a50*/  PRMT R10, R98, 0x8880, RZ ;  /* 0x00008880620a7816 */ /* 0x020fca00000000ff */
[----:B------:R-:W-:-:S07]  /*2a60*/  IMAD R13, R10, R89, RZ ;  /* 0x000000590a0d7224 */ /* 0x000fce00078e02ff */
.L_x_69:
[----:B------:R-:W-:Y:S05]  /*2a70*/  BSYNC B1 ;  /* 0x0000000000017941 */ /* 0x000fea0003800000 */
.L_x_68:
        /* <DEDUP_REMOVED lines=11> */
.L_x_71:
[----:B------:R-:W-:Y:S05]  /*2b30*/  BSYNC B1 ;  /* 0x0000000000017941 */ /* 0x000fea0003800000 */
.L_x_70:
[----:B---3--:R-:W-:Y:S01]  /*2b40*/  @!P4 IMAD R11, R42, R88, R13 ;  /* 0x000000582a0bc224 */ /* 0x008fe200078e020d */
[----:B------:R-:W-:Y:S04]  /*2b50*/  BSSY B1, `(.L_x_72) ;  /* 0x0000006000017945 */ /* 0x000fe80003800000 */
[----:B------:R3:W-:Y:S01]  /*2b60*/  @!P4 STG.E.U8 desc[UR36][R6.64+0x20], R11 ;  /* 0x0000200b0600c986 */ /* 0x0007e2000c101124 */
[----:B------:R-:W-:Y:S05]  /*2b70*/  @P3 BRA `(.L_x_73) ;  /* 0x00000000000c3947 */ /* 0x000fea0003800000 */
[----:B------:R-:W5:Y:S02]  /*2b80*/  LDG.E.U8 R98, desc[UR36][R8.64+0x21] ;  /* 0x0000212408627981 */ /* 0x000f64000c1e1100 */
[----:B-----5:R-:W-:-:S05]  /*2b90*/  PRMT R10, R98, 0x8880, RZ ;  /* 0x00008880620a7816 */ /* 0x020fca00000000ff */
[----:B------:R-:W-:-:S07]  /*2ba0*/  IMAD R13, R10, R89, RZ ;  /* 0x000000590a0d7224 */ /* 0x000fce00078e02ff */
.L_x_73:
[----:B------:R-:W-:Y:S05]  /*2bb0*/  BSYNC B1 ;  /* 0x0000000000017941 */ /* 0x000fea0003800000 */
.L_x_72:
[----:B------:R-:W-:Y:S01]  /*2bc0*/  @!P3 IMAD R43, R43, R88, R13 ;  /* 0x000000582b2bb224 */ /* 0x000fe200078e020d */
[----:B------:R-:W-:Y:S04]  /*2bd0*/  BSSY B1, `(.L_x_74) ;  /* 0x0000006000017945 */ /* 0x000fe80003800000 */
[----:B------:R0:W-:Y:S01]  /*2be0*/  @!P3 STG.E.U8 desc[UR36][R6.64+0x21], R43 ;  /* 0x0000212b0600b986 */ /* 0x0001e2000c101124 */
[----:B------:R-:W-:Y:S05]  /*2bf0*/  @P5 BRA `(.L_x_75) ;  /* 0x00000000000c5947 */ /* 0x000fea0003800000 */
[----:B------:R-:W5:Y:S02]  /*2c00*/  LDG.E.U8 R98, desc[UR36][R2.64+0x28] ;  /* 0x0000282402627981 */ /* 0x000f64000c1e1100 */
[----:B-----5:R-:W-:-:S05]  /*2c10*/  PRMT R10, R98, 0x8880, RZ ;  /* 0x00008880620a7816 */ /* 0x020fca00000000ff */
[----:B------:R-:W-:-:S07]  /*2c20*/  IMAD R13, R10, R89, RZ ;  /* 0x000000590a0d7224 */ /* 0x000fce00078e02ff */
.L_x_75:
[----:B------:R-:W-:Y:S05]  /*2c30*/  BSYNC B1 ;  /* 0x0000000000017941 */ /* 0x000fea0003800000 */
.L_x_74:
[----:B---3--:R-:W-:Y:S01]  /*2c40*/  @!P5 IMAD R11, R44, R88, R13 ;  /* 0x000000582c0bd224 */ /* 0x008fe200078e020d */
[----:B------:R-:W-:Y:S04]  /*2c50*/  BSSY B1, `(.L_x_76) ;  /* 0x0000006000017945 */ /* 0x000fe80003800000 */
[----:B------:R3:W-:Y:S01]  /*2c60*/  @!P5 STG.E.U8 desc[UR36][R4.64+0x28], R11 ;  /* 0x0000280b0400d986 */ /* 0x0007e2000c101124 */
[----:B------:R-:W-:Y:S05]  /*2c70*/  @P2 BRA `(.L_x_77) ;  /* 0x00000000000c2947 */ /* 0x000fea0003800000 */
[----:B------:R-:W5:Y:S02]  /*2c80*/  LDG.E.U8 R98, desc[UR36][R2.64+0x29] ;  /* 0x0000292402627981 */ /* 0x000f64000c1e1100 */
[----:B-----5:R-:W-:-:S05]  /*2c90*/  PRMT R10, R98, 0x8880, RZ ;  /* 0x00008880620a7816 */ /* 0x020fca00000000ff */
[----:B------:R-:W-:-:S07]  /*2ca0*/  IMAD R13, R10, R89, RZ ;  /* 0x000000590a0d7224 */ /* 0x000fce00078e02ff */
.L_x_77:
[----:B------:R-:W-:Y:S05]  /*2cb0*/  BSYNC B1 ;  /* 0x0000000000017941 */ /* 0x000fea0003800000 */
.L_x_76:
        /* <DEDUP_REMOVED lines=11> */
.L_x_79:
[----:B------:R-:W-:Y:S05]  /*2d70*/  BSYNC B1 ;  /* 0x0000000000017941 */ /* 0x000fea0003800000 */
.L_x_78:
[----:B---3--:R-:W-:Y:S01]  /*2d80*/  @!P4 IMAD R11, R46, R88, R13 ;  /* 0x000000582e0bc224 */ /* 0x008fe200078e020d */
[----:B------:R-:W-:Y:S04]  /*2d90*/  BSSY B1, `(.L_x_80) ;  /* 0x0000006000017945 */ /* 0x000fe80003800000 */
[----:B------:R3:W-:Y:S01]  /*2da0*/  @!P4 STG.E.U8 desc[UR36][R6.64+0x28], R11 ;  /* 0x0000280b0600c986 */ /* 0x0007e2000c101124 */
[----:B------:R-:W-:Y:S05]  /*2db0*/  @P3 BRA `(.L_x_81) ;  /* 0x00000000000c3947 */ /* 0x000fea0003800000 */
[----:B------:R-:W5:Y:S02]  /*2dc0*/  LDG.E.U8 R98, desc[UR36][R8.64+0x29] ;  /* 0x0000292408627981 */ /* 0x000f64000c1e1100 */
[----:B-----5:R-:W-:-:S05]  /*2dd0*/  PRMT R10, R98, 0x8880, RZ ;  /* 0x00008880620a7816 */ /* 0x020fca00000000ff */
[----:B------:R-:W-:-:S07]  /*2de0*/  IMAD R13, R10, R89, RZ ;  /* 0x000000590a0d7224 */ /* 0x000fce00078e02ff */
.L_x_81:
[----:B------:R-:W-:Y:S05]  /*2df0*/  BSYNC B1 ;  /* 0x0000000000017941 */ /* 0x000fea0003800000 */
.L_x_80:
[----:B------:R-:W-:Y:S01]  /*2e00*/  @!P3 IMAD R47, R47, R88, R13 ;  /* 0x000000582f2fb224 */ /* 0x000fe200078e020d */
[----:B------:R-:W-:Y:S04]  /*2e10*/  BSSY B1, `(.L_x_82) ;  /* 0x0000006000017945 */ /* 0x000fe80003800000 */
[----:B------:R0:W-:Y:S01]  /*2e20*/  @!P3 STG.E.U8 desc[UR36][R6.64+0x29], R47 ;  /* 0x0000292f0600b986 */ /* 0x0001e2000c101124 */
[----:B------:R-:W-:Y:S05]  /*2e30*/  @P5 BRA `(.L_x_83) ;  /* 0x00000000000c5947 */ /* 0x000fea0003800000 */
[----:B------:R-:W5:Y:S02]  /*2e40*/  LDG.E.U8 R98, desc[UR36][R2.64+0x30] ;  /* 0x0000302402627981 */ /* 0x000f64000c1e1100 */
[----:B-----5:R-:W-:-:S05]  /*2e50*/  PRMT R10, R98, 0x8880, RZ ;  /* 0x00008880620a7816 */ /* 0x020fca00000000ff */
[----:B------:R-:W-:-:S07]  /*2e60*/  IMAD R13, R10, R89, RZ ;  /* 0x000000590a0d7224 */ /* 0x000fce00078e02ff */
.L_x_83:
[----:B------:R-:W-:Y:S05]  /*2e70*/  BSYNC B1 ;  /* 0x0000000000017941 */ /* 0x000fea0003800000 */
.L_x_82:
[----:B---3--:R-:W-:Y:S01]  /*2e80*/  @!P5 IMAD R11, R48, R88, R13 ;  /* 0x00000058300bd224 */ /* 0x008fe200078e020d */
[----:B------:R-:W-:Y:S04]  /*2e90*/  BSSY B1, `(.L_x_84) ;  /* 0x0000006000017945 */ /* 0x000fe80003800000 */
[----:B------:R3:W-:Y:S01]  /*2ea0*/  @!P5 STG.E.U8 desc[UR36][R4.64+0x30], R11 ;  /* 0x0000300b0400d986 */ /* 0x0007e2000c101124 */
[----:B------:R-:W-:Y:S05]  /*2eb0*/  @P2 BRA `(.L_x_85) ;  /* 0x00000000000c2947 */ /* 0x000fea0003800000 */
[----:B------:R-:W5:Y:S02]  /*2ec0*/  LDG.E.U8 R98, desc[UR36][R2.64+0x31] ;  /* 0x0000312402627981 */ /* 0x000f64000c1e1100 */
[----:B-----5:R-:W-:-:S05]  /*2ed0*/  PRMT R10, R98, 0x8880, RZ ;  /* 0x00008880620a7816 */ /* 0x020fca00000000ff */
[----:B------:R-:W-:-:S07]  /*2ee0*/  IMAD R13, R10, R89, RZ ;  /* 0x000000590a0d7224 */ /* 0x000fce00078e02ff */
.L_x_85:
[----:B------:R-:W-:Y:S05]  /*2ef0*/  BSYNC B1 ;  /* 0x0000000000017941 */ /* 0x000fea0003800000 */
.L_x_84:
        /* <DEDUP_REMOVED lines=11> */
.L_x_87:
[----:B------:R-:W-:Y:S05]  /*2fb0*/  BSYNC B1 ;  /* 0x0000000000017941 */ /* 0x000fea0003800000 */
.L_x_86:
[----:B---3--:R-:W-:Y:S01]  /*2fc0*/  @!P4 IMAD R11, R50, R88, R13 ;  /* 0x00000058320bc224 */ /* 0x008fe200078e020d */
[----:B------:R-:W-:Y:S04]  /*2fd0*/  BSSY B1, `(.L_x_88) ;  /* 0x0000006000017945 */ /* 0x000fe80003800000 */
[----:B------:R3:W-:Y:S01]  /*2fe0*/  @!P4 STG.E.U8 desc[UR36][R6.64+0x30], R11 ;  /* 0x0000300b0600c986 */ /* 0x0007e2000c101124 */
[----:B------:R-:W-:Y:S05]  /*2ff0*/  @P3 BRA `(.L_x_89) ;  /* 0x00000000000c3947 */ /* 0x000fea0003800000 */
[----:B------:R-:W5:Y:S02]  /*3000*/  LDG.E.U8 R98, desc[UR36][R8.64+0x31] ;  /* 0x0000312408627981 */ /* 0x000f64000c1e1100 */
[----:B-----5:R-:W-:-:S05]  /*3010*/  PRMT R10, R98, 0x8880, RZ ;  /* 0x00008880620a7816 */ /* 0x020fca00000000ff */
[----:B------:R-:W-:-:S07]  /*3020*/  IMAD R13, R10, R89, RZ ;  /* 0x000000590a0d7224 */ /* 0x000fce00078e02ff */
.L_x_89:
[----:B------:R-:W-:Y:S05]  /*3030*/  BSYNC B1 ;  /* 0x0000000000017941 */ /* 0x000fea0003800000 */
.L_x_88:
[----:B------:R-:W-:Y:S01]  /*3040*/  @!P3 IMAD R51, R51, R88, R13 ;  /* 0x000000583333b224 */ /* 0x000fe200078e020d */
[----:B------:R-:W-:Y:S04]  /*3050*/  BSSY B1, `(.L_x_90) ;  /* 0x0000006000017945 */ /* 0x000fe80003800000 */
[----:B------:R0:W-:Y:S01]  /*3060*/  @!P3 STG.E.U8 desc[UR36][R6.64+0x31], R51 ;  /* 0x000031330600b986 */ /* 0x0001e2000c101124 */
[----:B------:R-:W-:Y:S05]  /*3070*/  @P5 BRA `(.L_x_91) ;  /* 0x00000000000c5947 */ /* 0x000fea0003800000 */
[----:B------:R-:W5:Y:S02]  /*3080*/  LDG.E.U8 R98, desc[UR36][R2.64+0x38] ;  /* 0x0000382402627981 */ /* 0x000f64000c1e1100 */
[----:B-----5:R-:W-:-:S05]  /*3090*/  PRMT R10, R98, 0x8880, RZ ;  /* 0x00008880620a7816 */ /* 0x020fca00000000ff */
[----:B------:R-:W-:-:S07]  /*30a0*/  IMAD R13, R10, R89, RZ ;  /* 0x000000590a0d7224 */ /* 0x000fce00078e02ff */
.L_x_91:
[----:B------:R-:W-:Y:S05]  /*30b0*/  BSYNC B1 ;  /* 0x0000000000017941 */ /* 0x000fea0003800000 */
.L_x_90:
[----:B---3--:R-:W-:Y:S01]  /*30c0*/  @!P5 IMAD R11, R52, R88, R13 ;  /* 0x00000058340bd224 */ /* 0x008fe200078e020d */
[----:B------:R-:W-:Y:S04]  /*30d0*/  BSSY B1, `(.L_x_92) ;  /* 0x0000006000017945 */ /* 0x000fe80003800000 */
[----:B------:R3:W-:Y:S01]  /*30e0*/  @!P5 STG.E.U8 desc[UR36][R4.64+0x38], R11 ;  /* 0x0000380b0400d986 */ /* 0x0007e2000c101124 */
[----:B------:R-:W-:Y:S05]  /*30f0*/  @P2 BRA `(.L_x_93) ;  /* 0x00000000000c2947 */ /* 0x000fea0003800000 */
[----:B------:R-:W5:Y:S02]  /*3100*/  LDG.E.U8 R98, desc[UR36][R2.64+0x39] ;  /* 0x0000392402627981 */ /* 0x000f64000c1e1100 */
[----:B-----5:R-:W-:-:S05]  /*3110*/  PRMT R10, R98, 0x8880, RZ ;  /* 0x00008880620a7816 */ /* 0x020fca00000000ff */
[----:B------:R-:W-:-:S07]  /*3120*/  IMAD R13, R10, R89, RZ ;  /* 0x000000590a0d7224 */ /* 0x000fce00078e02ff */
.L_x_93:
[----:B------:R-:W-:Y:S05]  /*3130*/  BSYNC B1 ;  /* 0x0000000000017941 */ /* 0x000fea0003800000 */
.L_x_92:
        /* <DEDUP_REMOVED lines=11> */
.L_x_95:
[----:B------:R-:W-:Y:S05]  /*31f0*/  BSYNC B1 ;  /* 0x0000000000017941 */ /* 0x000fea0003800000 */
.L_x_94:
[----:B---3--:R-:W-:Y:S01]  /*3200*/  @!P4 IMAD R11, R54, R88, R13 ;  /* 0x00000058360bc224 */ /* 0x008fe200078e020d */
[----:B------:R-:W-:Y:S04]  /*3210*/  BSSY B1, `(.L_x_96) ;  /* 0x0000006000017945 */ /* 0x000fe80003800000 */
[----:B------:R3:W-:Y:S01]  /*3220*/  @!P4 STG.E.U8 desc[UR36][R6.64+0x38], R11 ;  /* 0x0000380b0600c986 */ /* 0x0007e2000c101124 */
[----:B------:R-:W-:Y:S05]  /*3230*/  @P3 BRA `(.L_x_97) ;  /* 0x00000000000c3947 */ /* 0x000fea0003800000 */
[----:B------:R-:W5:Y:S02]  /*3240*/  LDG.E.U8 R98, desc[UR36][R8.64+0x39] ;  /* 0x0000392408627981 */ /* 0x000f64000c1e1100 */
[----:B-----5:R-:W-:-:S05]  /*3250*/  PRMT R10, R98, 0x8880, RZ ;  /* 0x00008880620a7816 */ /* 0x020fca00000000ff */
[----:B------:R-:W-:-:S07]  /*3260*/  IMAD R13, R10, R89, RZ ;  /* 0x000000590a0d7224 */ /* 0x000fce00078e02ff */
.L_x_97:
[----:B------:R-:W-:Y:S05]  /*3270*/  BSYNC B1 ;  /* 0x0000000000017941 */ /* 0x000fea0003800000 */
.L_x_96:
[----:B------:R-:W-:Y:S01]  /*3280*/  @!P3 IMAD R55, R55, R88, R13 ;  /* 0x000000583737b224 */ /* 0x000fe200078e020d */
[----:B------:R-:W-:Y:S04]  /*3290*/  BSSY B1, `(.L_x_98) ;  /* 0x0000006000017945 */ /* 0x000fe80003800000 */
[----:B------:R0:W-:Y:S01]  /*32a0*/  @!P3 STG.E.U8 desc[UR36][R6.64+0x39], R55 ;  /* 0x000039370600b986 */ /* 0x0001e2000c101124 */
[----:B------:R-:W-:Y:S05]  /*32b0*/  @P5 BRA `(.L_x_99) ;  /* 0x00000000000c5947 */ /* 0x000fea0003800000 */
[----:B------:R-:W5:Y:S02]  /*32c0*/  LDG.E.U8 R98, desc[UR36][R2.64+0x40] ;  /* 0x0000402402627981 */ /* 0x000f64000c1e1100 */
[----:B-----5:R-:W-:-:S05]  /*32d0*/  PRMT R10, R98, 0x8880, RZ ;  /* 0x00008880620a7816 */ /* 0x020fca00000000ff */
[----:B------:R-:W-:-:S07]  /*32e0*/  IMAD R13, R10, R89, RZ ;  /* 0x000000590a0d7224 */ /* 0x000fce00078e02ff */
.L_x_99:
[----:B------:R-:W-:Y:S05]  /*32f0*/  BSYNC B1 ;  /* 0x0000000000017941 */ /* 0x000fea0003800000 */
.L_x_98:
[----:B---3--:R-:W-:Y:S01]  /*3300*/  @!P5 IMAD R11, R56, R88, R13 ;  /* 0x00000058380bd224 */ /* 0x008fe200078e020d */
[----:B------:R-:W-:Y:S04]  /*3310*/  BSSY B1, `(.L_x_100) ;  /* 0x0000006000017945 */ /* 0x000fe80003800000 */
[----:B------:R3:W-:Y:S01]  /*3320*/  @!P5 STG.E.U8 desc[UR36][R4.64+0x40], R11 ;  /* 0x0000400b0400d986 */ /* 0x0007e2000c101124 */
[----:B------:R-:W-:Y:S05]  /*3330*/  @P2 BRA `(.L_x_101) ;  /* 0x00000000000c2947 */ /* 0x000fea0003800000 */
[----:B------:R-:W5:Y:S02]  /*3340*/  LDG.E.U8 R98, desc[UR36][R2.64+0x41] ;  /* 0x0000412402627981 */ /* 0x000f64000c1e1100 */
[----:B-----5:R-:W-:-:S05]  /*3350*/  PRMT R10, R98, 0x8880, RZ ;  /* 0x00008880620a7816 */ /* 0x020fca00000000ff */
[----:B------:R-:W-:-:S07]  /*3360*/  IMAD R13, R10, R89, RZ ;  /* 0x000000590a0d7224 */ /* 0x000fce00078e02ff */
.L_x_101:
[----:B------:R-:W-:Y:S05]  /*3370*/  BSYNC B1 ;  /* 0x0000000000017941 */ /* 0x000fea0003800000 */
.L_x_100:
        /* <DEDUP_REMOVED lines=11> */
.L_x_103:
[----:B------:R-:W-:Y:S05]  /*3430*/  BSYNC B1 ;  /* 0x0000000000017941 */ /* 0x000fea0003800000 */
.L_x_102:
[----:B---3--:R-:W-:Y:S01]  /*3440*/  @!P4 IMAD R11, R58, R88, R13 ;  /* 0x000000583a0bc224 */ /* 0x008fe200078e020d */
[----:B------:R-:W-:Y:S04]  /*3450*/  BSSY B1, `(.L_x_104) ;  /* 0x0000006000017945 */ /* 0x000fe80003800000 */
[----:B------:R3:W-:Y:S01]  /*3460*/  @!P4 STG.E.U8 desc[UR36][R6.64+0x40], R11 ;  /* 0x0000400b0600c986 */ /* 0x0007e2000c101124 */
[----:B------:R-:W-:Y:S05]  /*3470*/  @P3 BRA `(.L_x_105) ;  /* 0x00000000000c3947 */ /* 0x000fea0003800000 */
[----:B------:R-:W5:Y:S02]  /*3480*/  LDG.E.U8 R98, desc[UR36][R8.64+0x41] ;  /* 0x0000412408627981 */ /* 0x000f64000c1e1100 */
[----:B-----5:R-:W-:-:S05]  /*3490*/  PRMT R10, R98, 0x8880, RZ ;  /* 0x00008880620a7816 */ /* 0x020fca00000000ff */
[----:B------:R-:W-:-:S07]  /*34a0*/  IMAD R13, R10, R89, RZ ;  /* 0x000000590a0d7224 */ /* 0x000fce00078e02ff */
.L_x_105:
[----:B------:R-:W-:Y:S05]  /*34b0*/  BSYNC B1 ;  /* 0x0000000000017941 */ /* 0x000fea0003800000 */
.L_x_104:
[----:B------:R-:W-:Y:S01]  /*34c0*/  @!P3 IMAD R59, R59, R88, R13 ;  /* 0x000000583b3bb224 */ /* 0x000fe200078e020d */
[----:B------:R-:W-:Y:S04]  /*34d0*/  BSSY B1, `(.L_x_106) ;  /* 0x0000006000017945 */ /* 0x000fe80003800000 */
[----:B------:R0:W-:Y:S01]  /*34e0*/  @!P3 STG.E.U8 desc[UR36][R6.64+0x41], R59 ;  /* 0x0000413b0600b986 */ /* 0x0001e2000c101124 */
[----:B------:R-:W-:Y:S05]  /*34f0*/  @P5 BRA `(.L_x_107) ;  /* 0x00000000000c5947 */ /* 0x000fea0003800000 */
[----:B------:R-:W5:Y:S02]  /*3500*/  LDG.E.U8 R98, desc[UR36][R2.64+0x48] ;  /* 0x0000482402627981 */ /* 0x000f64000c1e1100 */
[----:B-----5:R-:W-:-:S05]  /*3510*/  PRMT R10, R98, 0x8880, RZ ;  /* 0x00008880620a7816 */ /* 0x020fca00000000ff */
[----:B------:R-:W-:-:S07]  /*3520*/  IMAD R13, R10, R89, RZ ;  /* 0x000000590a0d7224 */ /* 0x000fce00078e02ff */
.L_x_107:
[----:B------:R-:W-:Y:S05]  /*3530*/  BSYNC B1 ;  /* 0x0000000000017941 */ /* 0x000fea0003800000 */
.L_x_106:
[----:B---3--:R-:W-:Y:S01]  /*3540*/  @!P5 IMAD R11, R60, R88, R13 ;  /* 0x000000583c0bd224 */ /* 0x008fe200078e020d */
[----:B------:R-:W-:Y:S04]  /*3550*/  BSSY B1, `(.L_x_108) ;  /* 0x0000006000017945 */ /* 0x000fe80003800000 */
[----:B------:R3:W-:Y:S01]  /*3560*/  @!P5 STG.E.U8 desc[UR36][R4.64+0x48], R11 ;  /* 0x0000480b0400d986 */ /* 0x0007e2000c101124 */
[----:B------:R-:W-:Y:S05]  /*3570*/  @P2 BRA `(.L_x_109) ;  /* 0x00000000000c2947 */ /* 0x000fea0003800000 */
[----:B------:R-:W5:Y:S02]  /*3580*/  LDG.E.U8 R98, desc[UR36][R2.64+0x49] ;  /* 0x0000492402627981 */ /* 0x000f64000c1e1100 */
[----:B-----5:R-:W-:-:S05]  /*3590*/  PRMT R10, R98, 0x8880, RZ ;  /* 0x00008880620a7816 */ /* 0x020fca00000000ff */
[----:B------:R-:W-:-:S07]  /*35a0*/  IMAD R13, R10, R89, RZ ;  /* 0x000000590a0d7224 */ /* 0x000fce00078e02ff */
.L_x_109:
[----:B------:R-:W-:Y:S05]  /*35b0*/  BSYNC B1 ;  /* 0x0000000000017941 */ /* 0x000fea0003800000 */
.L_x_108:
        /* <DEDUP_REMOVED lines=11> */
.L_x_111:
[----:B------:R-:W-:Y:S05]  /*3670*/  BSYNC B1 ;  /* 0x0000000000017941 */ /* 0x000fea0003800000 */
.L_x_110:
[----:B---3--:R-:W-:Y:S01]  /*3680*/  @!P4 IMAD R11, R62, R88, R13 ;  /* 0x000000583e0bc224 */ /* 0x008fe200078e020d */
[----:B------:R-:W-:Y:S04]  /*3690*/  BSSY B1, `(.L_x_112) ;  /* 0x0000006000017945 */ /* 0x000fe80003800000 */
[----:B------:R3:W-:Y:S01]  /*36a0*/  @!P4 STG.E.U8 desc[UR36][R6.64+0x48], R11 ;  /* 0x0000480b0600c986 */ /* 0x0007e2000c101124 */
[----:B------:R-:W-:Y:S05]  /*36b0*/  @P3 BRA `(.L_x_113) ;  /* 0x00000000000c3947 */ /* 0x000fea0003800000 */
[----:B------:R-:W5:Y:S02]  /*36c0*/  LDG.E.U8 R98, desc[UR36][R8.64+0x49] ;  /* 0x0000492408627981 */ /* 0x000f64000c1e1100 */
[----:B-----5:R-:W-:-:S05]  /*36d0*/  PRMT R10, R98, 0x8880, RZ ;  /* 0x00008880620a7816 */ /* 0x020fca00000000ff */
[----:B------:R-:W-:-:S07]  /*36e0*/  IMAD R13, R10, R89, RZ ;  /* 0x000000590a0d7224 */ /* 0x000fce00078e02ff */
.L_x_113:
[----:B------:R-:W-:Y:S05]  /*36f0*/  BSYNC B1 ;  /* 0x0000000000017941 */ /* 0x000fea0003800000 */
.L_x_112:
[----:B------:R-:W-:Y:S01]  /*3700*/  @!P3 IMAD R63, R63, R88, R13 ;  /* 0x000000583f3fb224 */ /* 0x000fe200078e020d */
[----:B------:R-:W-:Y:S04]  /*3710*/  BSSY B1, `(.L_x_114) ;  /* 0x0000006000017945 */ /* 0x000fe80003800000 */
[----:B------:R0:W-:Y:S01]  /*3720*/  @!P3 STG.E.U8 desc[UR36][R6.64+0x49], R63 ;  /* 0x0000493f0600b986 */ /* 0x0001e2000c101124 */
[----:B------:R-:W-:Y:S05]  /*3730*/  @P5 BRA `(.L_x_115) ;  /* 0x00000000000c5947 */ /* 0x000fea0003800000 */
[----:B------:R-:W5:Y:S02]  /*3740*/  LDG.E.U8 R98, desc[UR36][R2.64+0x50] ;  /* 0x0000502402627981 */ /* 0x000f64000c1e1100 */
[----:B-----5:R-:W-:-:S05]  /*3750*/  PRMT R10, R98, 0x8880, RZ ;  /* 0x00008880620a7816 */ /* 0x020fca00000000ff */
[----:B------:R-:W-:-:S07]  /*3760*/  IMAD R13, R10, R89, RZ ;  /* 0x000000590a0d7224 */ /* 0x000fce00078e02ff */
.L_x_115:
[----:B------:R-:W-:Y:S05]  /*3770*/  BSYNC B1 ;  /* 0x0000000000017941 */ /* 0x000fea0003800000 */
.L_x_114:
[----:B---3--:R-:W-:Y:S01]  /*3780*/  @!P5 IMAD R11, R64, R88, R13 ;  /* 0x00000058400bd224 */ /* 0x008fe200078e020d */
[----:B------:R-:W-:Y:S04]  /*3790*/  BSSY B1, `(.L_x_116) ;  /* 0x0000006000017945 */ /* 0x000fe80003800000 */
[----:B------:R3:W-:Y:S01]  /*37a0*/  @!P5 STG.E.U8 desc[UR36][R4.64+0x50], R11 ;  /* 0x0000500b0400d986 */ /* 0x0007e2000c101124 */
[----:B------:R-:W-:Y:S05]  /*37b0*/  @P2 BRA `(.L_x_117) ;  /* 0x00000000000c2947 */ /* 0x000fea0003800000 */
[----:B------:R-:W5:Y:S02]  /*37c0*/  LDG.E.U8 R98, desc[UR36][R2.64+0x51] ;  /* 0x0000512402627981 */ /* 0x000f64000c1e1100 */
[----:B-----5:R-:W-:-:S05]  /*37d0*/  PRMT R10, R98, 0x8880, RZ ;  /* 0x00008880620a7816 */ /* 0x020fca00000000ff */
[----:B------:R-:W-:-:S07]  /*37e0*/  IMAD R13, R10, R89, RZ ;  /* 0x000000590a0d7224 */ /* 0x000fce00078e02ff */
.L_x_117:
[----:B------:R-:W-:Y:S05]  /*37f0*/  BSYNC B1 ;  /* 0x0000000000017941 */ /* 0x000fea0003800000 */
.L_x_116:
        /* <DEDUP_REMOVED lines=11> */
.L_x_119:
[----:B------:R-:W-:Y:S05]  /*38b0*/  BSYNC B1 ;  /* 0x0000000000017941 */ /* 0x000fea0003800000 */
.L_x_118:
[----:B---3--:R-:W-:Y:S01]  /*38c0*/  @!P4 IMAD R11, R66, R88, R13 ;  /* 0x00000058420bc224 */ /* 0x008fe200078e020d */
[----:B------:R-:W-:Y:S04]  /*38d0*/  BSSY B1, `(.L_x_120) ;  /* 0x0000006000017945 */ /* 0x000fe80003800000 */
[----:B------:R3:W-:Y:S01]  /*38e0*/  @!P4 STG.E.U8 desc[UR36][R6.64+0x50], R11 ;  /* 0x0000500b0600c986 */ /* 0x0007e2000c101124 */
[----:B------:R-:W-:Y:S05]  /*38f0*/  @P3 BRA `(.L_x_121) ;  /* 0x00000000000c3947 */ /* 0x000fea0003800000 */
[----:B------:R-:W5:Y:S02]  /*3900*/  LDG.E.U8 R98, desc[UR36][R8.64+0x51] ;  /* 0x0000512408627981 */ /* 0x000f64000c1e1100 */
[----:B-----5:R-:W-:-:S05]  /*3910*/  PRMT R10, R98, 0x8880, RZ ;  /* 0x00008880620a7816 */ /* 0x020fca00000000ff */
[----:B------:R-:W-:-:S07]  /*3920*/  IMAD R13, R10, R89, RZ ;  /* 0x000000590a0d7224 */ /* 0x000fce00078e02ff */
.L_x_121:
[----:B------:R-:W-:Y:S05]  /*3930*/  BSYNC B1 ;  /* 0x0000000000017941 */ /* 0x000fea0003800000 */
.L_x_120:
[----:B------:R-:W-:Y:S01]  /*3940*/  @!P3 IMAD R67, R67, R88, R13 ;  /* 0x000000584343b224 */ /* 0x000fe200078e020d */
[----:B------:R-:W-:Y:S04]  /*3950*/  BSSY B1, `(.L_x_122) ;  /* 0x0000006000017945 */ /* 0x000fe80003800000 */
[----:B------:R0:W-:Y:S01]  /*3960*/  @!P3 STG.E.U8 desc[UR36][R6.64+0x51], R67 ;  /* 0x000051430600b986 */ /* 0x0001e2000c101124 */
[----:B------:R-:W-:Y:S05]  /*3970*/  @P5 BRA `(.L_x_123) ;  /* 0x00000000000c5947 */ /* 0x000fea0003800000 */
[----:B------:R-:W5:Y:S02]  /*3980*/  LDG.E.U8 R98, desc[UR36][R2.64+0x58] ;  /* 0x0000582402627981 */ /* 0x000f64000c1e1100 */
[----:B-----5:R-:W-:-:S05]  /*3990*/  PRMT R10, R98, 0x8880, RZ ;  /* 0x00008880620a7816 */ /* 0x020fca00000000ff */
[----:B------:R-:W-:-:S07]  /*39a0*/  IMAD R13, R10, R89, RZ ;  /* 0x000000590a0d7224 */ /* 0x000fce00078e02ff */
.L_x_123:
[----:B------:R-:W-:Y:S05]  /*39b0*/  BSYNC B1 ;  /* 0x0000000000017941 */ /* 0x000fea0003800000 */
.L_x_122:
[----:B---3--:R-:W-:Y:S01]  /*39c0*/  @!P5 IMAD R11, R68, R88, R13 ;  /* 0x00000058440bd224 */ /* 0x008fe200078e020d */
[----:B------:R-:W-:Y:S04]  /*39d0*/  BSSY B1, `(.L_x_124) ;  /* 0x0000006000017945 */ /* 0x000fe80003800000 */
[----:B------:R3:W-:Y:S01]  /*39e0*/  @!P5 STG.E.U8 desc[UR36][R4.64+0x58], R11 ;  /* 0x0000580b0400d986 */ /* 0x0007e2000c101124 */
[----:B------:R-:W-:Y:S05]  /*39f0*/  @P2 BRA `(.L_x_125) ;  /* 0x00000000000c2947 */ /* 0x000fea0003800000 */
[----:B------:R-:W5:Y:S02]  /*3a00*/  LDG.E.U8 R98, desc[UR36][R2.64+0x59] ;  /* 0x0000592402627981 */ /* 0x000f64000c1e1100 */
[----:B-----5:R-:W-:-:S05]  /*3a10*/  PRMT R10, R98, 0x8880, RZ ;  /* 0x00008880620a7816 */ /* 0x020fca00000000ff */
[----:B------:R-:W-:-:S07]  /*3a20*/  IMAD R13, R10, R89, RZ ;  /* 0x000000590a0d7224 */ /* 0x000fce00078e02ff */
.L_x_125:
[----:B------:R-:W-:Y:S05]  /*3a30*/  BSYNC B1 ;  /* 0x0000000000017941 */ /* 0x000fea0003800000 */
.L_x_124:
        /* <DEDUP_REMOVED lines=11> */
.L_x_127:
[----:B------:R-:W-:Y:S05]  /*3af0*/  BSYNC B1 ;  /* 0x0000000000017941 */ /* 0x000fea0003800000 */
.L_x_126:
[----:B---3--:R-:W-:Y:S01]  /*3b00*/  @!P4 IMAD R11, R70, R88, R13 ;  /* 0x00000058460bc224 */ /* 0x008fe200078e020d */
[----:B------:R-:W-:Y:S04]  /*3b10*/  BSSY B1, `(.L_x_128) ;  /* 0x0000006000017945 */ /* 0x000fe80003800000 */
[----:B------:R3:W-:Y:S01]  /*3b20*/  @!P4 STG.E.U8 desc[UR36][R6.64+0x58], R11 ;  /* 0x0000580b0600c986 */ /* 0x0007e2000c101124 */
[----:B------:R-:W-:Y:S05]  /*3b30*/  @P3 BRA `(.L_x_129) ;  /* 0x00000000000c3947 */ /* 0x000fea0003800000 */
[----:B------:R-:W5:Y:S02]  /*3b40*/  LDG.E.U8 R98, desc[UR36][R8.64+0x59] ;  /* 0x0000592408627981 */ /* 0x000f64000c1e1100 */
[----:B-----5:R-:W-:-:S05]  /*3b50*/  PRMT R10, R98, 0x8880, RZ ;  /* 0x00008880620a7816 */ /* 0x020fca00000000ff */
[----:B------:R-:W-:-:S07]  /*3b60*/  IMAD R13, R10, R89, RZ ;  /* 0x000000590a0d7224 */ /* 0x000fce00078e02ff */
.L_x_129:
[----:B------:R-:W-:Y:S05]  /*3b70*/  BSYNC B1 ;  /* 0x0000000000017941 */ /* 0x000fea0003800000 */
.L_x_128:
[----:B------:R-:W-:Y:S01]  /*3b80*/  @!P3 IMAD R71, R71, R88, R13 ;  /* 0x000000584747b224 */ /* 0x000fe200078e020d */
[----:B------:R-:W-:Y:S04]  /*3b90*/  BSSY B1, `(.L_x_130) ;  /* 0x0000006000017945 */ /* 0x000fe80003800000 */
[----:B------:R0:W-:Y:S01]  /*3ba0*/  @!P3 STG.E.U8 desc[UR36][R6.64+0x59], R71 ;  /* 0x000059470600b986 */ /* 0x0001e2000c101124 */
[----:B------:R-:W-:Y:S05]  /*3bb0*/  @P5 BRA `(.L_x_131) ;  /* 0x00000000000c5947 */ /* 0x000fea0003800000 */
[----:B------:R-:W5:Y:S02]  /*3bc0*/  LDG.E.U8 R98, desc[UR36][R2.64+0x60] ;  /* 0x0000602402627981 */ /* 0x000f64000c1e1100 */
[----:B-----5:R-:W-:-:S05]  /*3bd0*/  PRMT R10, R98, 0x8880, RZ ;  /* 0x00008880620a7816 */ /* 0x020fca00000000ff */
[----:B------:R-:W-:-:S07]  /*3be0*/  IMAD R13, R10, R89, RZ ;  /* 0x000000590a0d7224 */ /* 0x000fce00078e02ff */
.L_x_131:
[----:B------:R-:W-:Y:S05]  /*3bf0*/  BSYNC B1 ;  /* 0x0000000000017941 */ /* 0x000fea0003800000 */
.L_x_130:
[----:B---3--:R-:W-:Y:S01]  /*3c00*/  @!P5 IMAD R11, R72, R88, R13 ;  /* 0x00000058480bd224 */ /* 0x008fe200078e020d */
[----:B------:R-:W-:Y:S04]  /*3c10*/  BSSY B1, `(.L_x_132) ;  /* 0x0000006000017945 */ /* 0x000fe80003800000 */
[----:B------:R3:W-:Y:S01]  /*3c20*/  @!P5 STG.E.U8 desc[UR36][R4.64+0x60], R11 ;  /* 0x0000600b0400d986 */ /* 0x0007e2000c101124 */
[----:B------:R-:W-:Y:S05]  /*3c30*/  @P2 BRA `(.L_x_133) ;  /* 0x00000000000c2947 */ /* 0x000fea0003800000 */
[----:B------:R-:W5:Y:S02]  /*3c40*/  LDG.E.U8 R98, desc[UR36][R2.64+0x61] ;  /* 0x0000612402627981 */ /* 0x000f64000c1e1100 */
[----:B-----5:R-:W-:-:S05]  /*3c50*/  PRMT R10, R98, 0x8880, RZ ;  /* 0x00008880620a7816 */ /* 0x020fca00000000ff */
[----:B------:R-:W-:-:S07]  /*3c60*/  IMAD R13, R10, R89, RZ ;  /* 0x000000590a0d7224 */ /* 0x000fce00078e02ff */
.L_x_133:
[----:B------:R-:W-:Y:S05]  /*3c70*/  BSYNC B1 ;  /* 0x0000000000017941 */ /* 0x000fea0003800000 */
.L_x_132:
        /* <DEDUP_REMOVED lines=11> */
.L_x_135:
[----:B------:R-:W-:Y:S05]  /*3d30*/  BSYNC B1 ;  /* 0x0000000000017941 */ /* 0x000fea0003800000 */
.L_x_134:
[----:B---3--:R-:W-:Y:S01]  /*3d40*/  @!P4 IMAD R11, R74, R88, R13 ;  /* 0x000000584a0bc224 */ /* 0x008fe200078e020d */
[----:B------:R-:W-:Y:S04]  /*3d50*/  BSSY B1, `(.L_x_136) ;  /* 0x0000006000017945 */ /* 0x000fe80003800000 */
[----:B------:R3:W-:Y:S01]  /*3d60*/  @!P4 STG.E.U8 desc[UR36][R6.64+0x60], R11 ;  /* 0x0000600b0600c986 */ /* 0x0007e2000c101124 */
[----:B------:R-:W-:Y:S05]  /*3d70*/  @P3 BRA `(.L_x_137) ;  /* 0x00000000000c3947 */ /* 0x000fea0003800000 */
[----:B------:R-:W5:Y:S02]  /*3d80*/  LDG.E.U8 R98, desc[UR36][R8.64+0x61] ;  /* 0x0000612408627981 */ /* 0x000f64000c1e1100 */
[----:B-----5:R-:W-:-:S05]  /*3d90*/  PRMT R10, R98, 0x8880, RZ ;  /* 0x00008880620a7816 */ /* 0x020fca00000000ff */
[----:B------:R-:W-:-:S07]  /*3da0*/  IMAD R13, R10, R89, RZ ;  /* 0x000000590a0d7224 */ /* 0x000fce00078e02ff */
.L_x_137:
[----:B------:R-:W-:Y:S05]  /*3db0*/  BSYNC B1 ;  /* 0x0000000000017941 */ /* 0x000fea0003800000 */
.L_x_136:
[----:B------:R-:W-:Y:S01]  /*3dc0*/  @!P3 IMAD R75, R75, R88, R13 ;  /* 0x000000584b4bb224 */ /* 0x000fe200078e020d */
[----:B------:R-:W-:Y:S04]  /*3dd0*/  BSSY B1, `(.L_x_138) ;  /* 0x0000006000017945 */ /* 0x000fe80003800000 */
[----:B------:R0:W-:Y:S01]  /*3de0*/  @!P3 STG.E.U8 desc[UR36][R6.64+0x61], R75 ;  /* 0x0000614b0600b986 */ /* 0x0001e2000c101124 */
[----:B------:R-:W-:Y:S05]  /*3df0*/  @P5 BRA `(.L_x_139) ;  /* 0x00000000000c5947 */ /* 0x000fea0003800000 */
[----:B------:R-:W5:Y:S02]  /*3e00*/  LDG.E.U8 R98, desc[UR36][R2.64+0x68] ;  /* 0x0000682402627981 */ /* 0x000f64000c1e1100 */
[----:B-----5:R-:W-:-:S05]  /*3e10*/  PRMT R10, R98, 0x8880, RZ ;  /* 0x00008880620a7816 */ /* 0x020fca00000000ff */
[----:B------:R-:W-:-:S07]  /*3e20*/  IMAD R13, R10, R89, RZ ;  /* 0x000000590a0d7224 */ /* 0x000fce00078e02ff */
.L_x_139:
[----:B------:R-:W-:Y:S05]  /*3e30*/  BSYNC B1 ;  /* 0x0000000000017941 */ /* 0x000fea0003800000 */
.L_x_138:
[----:B---3--:R-:W-:Y:S01]  /*3e40*/  @!P5 IMAD R11, R76, R88, R13 ;  /* 0x000000584c0bd224 */ /* 0x008fe200078e020d */
[----:B------:R-:W-:Y:S04]  /*3e50*/  BSSY B1, `(.L_x_140) ;  /* 0x0000006000017945 */ /* 0x000fe80003800000 */
[----:B------:R3:W-:Y:S01]  /*3e60*/  @!P5 STG.E.U8 desc[UR36][R4.64+0x68], R11 ;  /* 0x0000680b0400d986 */ /* 0x0007e2000c101124 */
[----:B------:R-:W-:Y:S05]  /*3e70*/  @P2 BRA `(.L_x_141) ;  /* 0x00000000000c2947 */ /* 0x000fea0003800000 */
[----:B------:R-:W5:Y:S02]  /*3e80*/  LDG.E.U8 R98, desc[UR36][R2.64+0x69] ;  /* 0x0000692402627981 */ /* 0x000f64000c1e1100 */
[----:B-----5:R-:W-:-:S05]  /*3e90*/  PRMT R10, R98, 0x8880, RZ ;  /* 0x00008880620a7816 */ /* 0x020fca00000000ff */
[----:B------:R-:W-:-:S07]  /*3ea0*/  IMAD R13, R10, R89, RZ ;  /* 0x000000590a0d7224 */ /* 0x000fce00078e02ff */
.L_x_141:
[----:B------:R-:W-:Y:S05]  /*3eb0*/  BSYNC B1 ;  /* 0x0000000000017941 */ /* 0x000fea0003800000 */
.L_x_140:
        /* <DEDUP_REMOVED lines=11> */
.L_x_143:
[----:B------:R-:W-:Y:S05]  /*3f70*/  BSYNC B1 ;  /* 0x0000000000017941 */ /* 0x000fea0003800000 */
.L_x_142:
[----:B---3--:R-:W-:Y:S01]  /*3f80*/  @!P4 IMAD R11, R78, R88, R13 ;  /* 0x000000584e0bc224 */ /* 0x008fe200078e020d */
[----:B------:R-:W-:Y:S04]  /*3f90*/  BSSY B1, `(.L_x_144) ;  /* 0x0000006000017945 */ /* 0x000fe80003800000 */
[----:B------:R3:W-:Y:S01]  /*3fa0*/  @!P4 STG.E.U8 desc[UR36][R6.64+0x68], R11 ;  /* 0x0000680b0600c986 */ /* 0x0007e2000c101124 */
[----:B------:R-:W-:Y:S05]  /*3fb0*/  @P3 BRA `(.L_x_145) ;  /* 0x00000000000c3947 */ /* 0x000fea0003800000 */
[----:B------:R-:W5:Y:S02]  /*3fc0*/  LDG.E.U8 R98, desc[UR36][R8.64+0x69] ;  /* 0x0000692408627981 */ /* 0x000f64000c1e1100 */
[----:B-----5:R-:W-:-:S05]  /*3fd0*/  PRMT R10, R98, 0x8880, RZ ;  /* 0x00008880620a7816 */ /* 0x020fca00000000ff */
[----:B------:R-:W-:-:S07]  /*3fe0*/  IMAD R13, R10, R89, RZ ;  /* 0x000000590a0d7224 */ /* 0x000fce00078e02ff */
.L_x_145:
[----:B------:R-:W-:Y:S05]  /*3ff0*/  BSYNC B1 ;  /* 0x0000000000017941 */ /* 0x000fea0003800000 */
.L_x_144:
[----:B------:R-:W-:Y:S01]  /*4000*/  @!P3 IMAD R79, R79, R88, R13 ;  /* 0x000000584f4fb224 */ /* 0x000fe200078e020d */
[----:B------:R-:W-:Y:S04]  /*4010*/  BSSY B1, `(.L_x_146) ;  /* 0x0000006000017945 */ /* 0x000fe80003800000 */
[----:B------:R0:W-:Y:S01]  /*4020*/  @!P3 STG.E.U8 desc[UR36][R6.64+0x69], R79 ;  /* 0x0000694f0600b986 */ /* 0x0001e2000c101124 */
[----:B------:R-:W-:Y:S05]  /*4030*/  @P5 BRA `(.L_x_147) ;  /* 0x00000000000c5947 */ /* 0x000fea0003800000 */
[----:B------:R-:W5:Y:S02]  /*4040*/  LDG.E.U8 R98, desc[UR36][R2.64+0x70] ;  /* 0x0000702402627981 */ /* 0x000f64000c1e1100 */
[----:B-----5:R-:W-:-:S05]  /*4050*/  PRMT R10, R98, 0x8880, RZ ;  /* 0x00008880620a7816 */ /* 0x020fca00000000ff */
[----:B------:R-:W-:-:S07]  /*4060*/  IMAD R13, R10, R89, RZ ;  /* 0x000000590a0d7224 */ /* 0x000fce00078e02ff */
.L_x_147:
[----:B------:R-:W-:Y:S05]  /*4070*/  BSYNC B1 ;  /* 0x0000000000017941 */ /* 0x000fea0003800000 */
.L_x_146:
[----:B---3--:R-:W-:Y:S01]  /*4080*/  @!P5 IMAD R11, R80, R88, R13 ;  /* 0x00000058500bd224 */ /* 0x008fe200078e020d */
[----:B------:R-:W-:Y:S04]  /*4090*/  BSSY B1, `(.L_x_148) ;  /* 0x0000006000017945 */ /* 0x000fe80003800000 */
[----:B------:R3:W-:Y:S01]  /*40a0*/  @!P5 STG.E.U8 desc[UR36][R4.64+0x70], R11 ;  /* 0x0000700b0400d986 */ /* 0x0007e2000c101124 */
[----:B------:R-:W-:Y:S05]  /*40b0*/  @P2 BRA `(.L_x_149) ;  /* 0x00000000000c2947 */ /* 0x000fea0003800000 */
[----:B------:R-:W5:Y:S02]  /*40c0*/  LDG.E.U8 R98, desc[UR36][R2.64+0x71] ;  /* 0x0000712402627981 */ /* 0x000f64000c1e1100 */
[----:B-----5:R-:W-:-:S05]  /*40d0*/  PRMT R10, R98, 0x8880, RZ ;  /* 0x00008880620a7816 */ /* 0x020fca00000000ff */
[----:B------:R-:W-:-:S07]  /*40e0*/  IMAD R13, R10, R89, RZ ;  /* 0x000000590a0d7224 */ /* 0x000fce00078e02ff */
.L_x_149:
[----:B------:R-:W-:Y:S05]  /*40f0*/  BSYNC B1 ;  /* 0x0000000000017941 */ /* 0x000fea0003800000 */
.L_x_148:
[C---:B------:R-:W-:Y:S01]  /*4100*/  ISETP.LT.OR P4, PT, R0.reuse, 0x71, !P0 ;  /* 0x000000710000780c */ /* 0x040fe20004781670 */
[----:B------:R-:W-:Y:S01]  /*4110*/  @!P2 IMAD R81, R81, R88, R13 ;  /* 0x000000585151a224 */ /* 0x000fe200078e020d */
[----:B------:R-:W-:Y:S01]  /*4120*/  BSSY B1, `(.L_x_150) ;  /* 0x000000a000017945 */ /* 0x000fe20003800000 */
[C---:B------:R-:W-:Y:S02]  /*4130*/  ISETP.LT.OR P3, PT, R0.reuse, 0x72, !P0 ;  /* 0x000000720000780c */ /* 0x040fe40004761670 */
[C---:B------:R-:W-:Y:S01]  /*4140*/  ISETP.LT.OR P5, PT, R0.reuse, 0x79, !P0 ;  /* 0x000000790000780c */ /* 0x040fe200047a1670 */
[----:B------:R0:W-:Y:S01]  /*4150*/  @!P2 STG.E.U8 desc[UR36][R4.64+0x71], R81 ;  /* 0x000071510400a986 */ /* 0x0001e2000c101124 */
[C---:B------:R-:W-:Y:S02]  /*4160*/  ISETP.LT.OR P2, PT, R0.reuse, 0x79, !P1 ;  /* 0x000000790000780c */ /* 0x040fe40004f41670 */
[----:B------:R-:W-:-:S04]  /*4170*/  ISETP.LT.OR P1, PT, R0, 0x7a, !P1 ;  /* 0x0000007a0000780c */ /* 0x000fc80004f21670 */
[----:B------:R-:W-:Y:S09]  /*4180*/  @P4 BRA `(.L_x_151) ;  /* 0x00000000000c4947 */ /* 0x000ff20003800000 */
[----:B------:R-:W5:Y:S02]  /*4190*/  LDG.E.U8 R98, desc[UR36][R8.64+0x70] ;  /* 0x0000702408627981 */ /* 0x000f64000c1e1100 */
[----:B-----5:R-:W-:-:S05]  /*41a0*/  PRMT R10, R98, 0x8880, RZ ;  /* 0x00008880620a7816 */ /* 0x020fca00000000ff */
[----:B------:R-:W-:-:S07]  /*41b0*/  IMAD R13, R10, R89, RZ ;  /* 0x000000590a0d7224 */ /* 0x000fce00078e02ff */
.L_x_151:
[----:B------:R-:W-:Y:S05]  /*41c0*/  BSYNC B1 ;  /* 0x0000000000017941 */ /* 0x000fea0003800000 */
.L_x_150:
[----:B---3--:R-:W-:Y:S01]  /*41d0*/  @!P4 IMAD R11, R82, R88, R13 ;  /* 0x00000058520bc224 */ /* 0x008fe200078e020d */
[----:B------:R-:W-:Y:S04]  /*41e0*/  BSSY B1, `(.L_x_152) ;  /* 0x0000006000017945 */ /* 0x000fe80003800000 */
[----:B------:R3:W-:Y:S01]  /*41f0*/  @!P4 STG.E.U8 desc[UR36][R6.64+0x70], R11 ;  /* 0x0000700b0600c986 */ /* 0x0007e2000c101124 */
[----:B------:R-:W-:Y:S05]  /*4200*/  @P3 BRA `(.L_x_153) ;  /* 0x00000000000c3947 */ /* 0x000fea0003800000 */
[----:B------:R-:W5:Y:S02]  /*4210*/  LDG.E.U8 R98, desc[UR36][R8.64+0x71] ;  /* 0x0000712408627981 */ /* 0x000f64000c1e1100 */
[----:B-----5:R-:W-:-:S05]  /*4220*/  PRMT R10, R98, 0x8880, RZ ;  /* 0x00008880620a7816 */ /* 0x020fca00000000ff */
[----:B------:R-:W-:-:S07]  /*4230*/  IMAD R13, R10, R89, RZ ;  /* 0x000000590a0d7224 */ /* 0x000fce00078e02ff */
.L_x_153:
[----:B------:R-:W-:Y:S05]  /*4240*/  BSYNC B1 ;  /* 0x0000000000017941 */ /* 0x000fea0003800000 */
.L_x_152:
[----:B------:R-:W-:Y:S01]  /*4250*/  @!P3 IMAD R83, R83, R88, R13 ;  /* 0x000000585353b224 */ /* 0x000fe200078e020d */
[----:B------:R-:W-:Y:S04]  /*4260*/  BSSY B1, `(.L_x_154) ;  /* 0x0000006000017945 */ /* 0x000fe80003800000 */
[----:B------:R0:W-:Y:S01]  /*4270*/  @!P3 STG.E.U8 desc[UR36][R6.64+0x71], R83 ;  /* 0x000071530600b986 */ /* 0x0001e2000c101124 */
[----:B------:R-:W-:Y:S05]  /*4280*/  @P2 BRA `(.L_x_155) ;  /* 0x00000000000c2947 */ /* 0x000fea0003800000 */
[----:B------:R-:W5:Y:S02]  /*4290*/  LDG.E.U8 R98, desc[UR36][R2.64+0x78] ;  /* 0x0000782402627981 */ /* 0x000f64000c1e1100 */
[----:B-----5:R-:W-:-:S05]  /*42a0*/  PRMT R10, R98, 0x8880, RZ ;  /* 0x00008880620a7816 */ /* 0x020fca00000000ff */
[----:B------:R-:W-:-:S07]  /*42b0*/  IMAD R13, R10, R89, RZ ;  /* 0x000000590a0d7224 */ /* 0x000fce00078e02ff */
.L_x_155:
[----:B------:R-:W-:Y:S05]  /*42c0*/  BSYNC B1 ;  /* 0x0000000000017941 */ /* 0x000fea0003800000 */
.L_x_154:
[----:B---3--:R-:W-:Y:S01]  /*42d0*/  @!P2 IMAD R11, R84, R88, R13 ;  /* 0x00000058540ba224 */ /* 0x008fe200078e020d */
[----:B------:R-:W-:Y:S04]  /*42e0*/  BSSY B1, `(.L_x_156) ;  /* 0x0000006000017945 */ /* 0x000fe80003800000 */
[----:B------:R3:W-:Y:S01]  /*42f0*/  @!P2 STG.E.U8 desc[UR36][R4.64+0x78], R11 ;  /* 0x0000780b0400a986 */ /* 0x0007e2000c101124 */
[----:B------:R-:W-:Y:S05]  /*4300*/  @P1 BRA `(.L_x_157) ;  /* 0x00000000000c1947 */ /* 0x000fea0003800000 */
[----:B------:R-:W5:Y:S02]  /*4310*/  LDG.E.U8 R98, desc[UR36][R2.64+0x79] ;  /* 0x0000792402627981 */ /* 0x000f64000c1e1100 */
[----:B-----5:R-:W-:-:S05]  /*4320*/  PRMT R10, R98, 0x8880, RZ ;  /* 0x00008880620a7816 */ /* 0x020fca00000000ff */
[----:B------:R-:W-:-:S07]  /*4330*/  IMAD R13, R10, R89, RZ ;  /* 0x000000590a0d7224 */ /* 0x000fce00078e02ff */
.L_x_157:
[----:B------:R-:W-:Y:S05]  /*4340*/  BSYNC B1 ;  /* 0x0000000000017941 */ /* 0x000fea0003800000 */
.L_x_156:
[----:B------:R-:W-:Y:S01]  /*4350*/  @!P1 IMAD R85, R85, R88, R13 ;  /* 0x0000005855559224 */ /* 0x000fe200078e020d */
[----:B------:R-:W-:Y:S04]  /*4360*/  BSSY B1, `(.L_x_158) ;  /* 0x0000006000017945 */ /* 0x000fe80003800000 */
[----:B------:R0:W-:Y:S01]  /*4370*/  @!P1 STG.E.U8 desc[UR36][R4.64+0x79], R85 ;  /* 0x0000795504009986 */ /* 0x0001e2000c101124 */
[----:B------:R-:W-:Y:S05]  /*4380*/  @P5 BRA `(.L_x_159) ;  /* 0x00000000000c5947 */ /* 0x000fea0003800000 */
[----:B------:R-:W0:Y:S02]  /*4390*/  LDG.E.U8 R98, desc[UR36][R8.64+0x78] ;  /* 0x0000782408627981 */ /* 0x000e24000c1e1100 */
[----:B0-----:R-:W-:-:S05]  /*43a0*/  PRMT R2, R98, 0x8880, RZ ;  /* 0x0000888062027816 */ /* 0x001fca00000000ff */
[----:B------:R-:W-:-:S07]  /*43b0*/  IMAD R13, R2, R89, RZ ;  /* 0x00000059020d7224 */ /* 0x000fce00078e02ff */
.L_x_159:
[----:B------:R-:W-:Y:S05]  /*43c0*/  BSYNC B1 ;  /* 0x0000000000017941 */ /* 0x000fea0003800000 */
.L_x_158:
[----:B0-----:R-:W-:Y:S01]  /*43d0*/  @!P5 IMAD R3, R86, R88, R13 ;  /* 0x000000585603d224 */ /* 0x001fe200078e020d */
[----:B------:R-:W-:Y:S01]  /*43e0*/  ISETP.LT.OR P0, PT, R0, 0x7a, !P0 ;  /* 0x0000007a0000780c */ /* 0x000fe20004701670 */
[----:B------:R-:W-:Y:S03]  /*43f0*/  BSSY B1, `(.L_x_160) ;  /* 0x0000006000017945 */ /* 0x000fe60003800000 */
[----:B------:R0:W-:Y:S09]  /*4400*/  @!P5 STG.E.U8 desc[UR36][R6.64+0x78], R3 ;  /* 0x000078030600d986 */ /* 0x0001f2000c101124 */
[----:B------:R-:W-:Y:S05]  /*4410*/  @P0 BRA `(.L_x_161) ;  /* 0x00000000000c0947 */ /* 0x000fea0003800000 */
[----:B------:R-:W5:Y:S02]  /*4420*/  LDG.E.U8 R98, desc[UR36][R8.64+0x79] ;  /* 0x0000792408627981 */ /* 0x000f64000c1e1100 */
[----:B-----5:R-:W-:-:S05]  /*4430*/  PRMT R0, R98, 0x8880, RZ ;  /* 0x0000888062007816 */ /* 0x020fca00000000ff */
[----:B------:R-:W-:-:S07]  /*4440*/  IMAD R13, R0, R89, RZ ;  /* 0x00000059000d7224 */ /* 0x000fce00078e02ff */
.L_x_161:
[----:B------:R-:W-:Y:S05]  /*4450*/  BSYNC B1 ;  /* 0x0000000000017941 */ /* 0x000fea0003800000 */
.L_x_160:
[----:B------:R-:W-:Y:S01]  /*4460*/  IMAD R13, R87, R88, R13 ;  /* 0x00000058570d7224 */ /* 0x000fe200078e020d */
[----:B------:R-:W-:Y:S06]  /*4470*/  @P0 BRA `(.L_x_162) ;  /* 0x0000000c00100947 */ /* 0x000fec0003800000 */
[----:B------:R0:W-:Y:S01]  /*4480*/  STG.E.U8 desc[UR36][R6.64+0x79], R13 ;  /* 0x0000790d06007986 */ /* 0x0001e2000c101124 */
[----:B------:R-:W-:Y:S05]  /*4490*/  BRA `(.L_x_162) ;  /* 0x0000000c00087947 */ /* 0x000fea0003800000 */
.L_x_33:
[C---:B------:R-:W-:Y:S02]  /*44a0*/  ISETP.GE.AND P1, PT, R102.reuse, 0x1, PT ;  /* 0x000000016600780c */ /* 0x040fe40003f26270 */
[----:B------:R-:W-:Y:S02]  /*44b0*/  ISETP.GE.AND P0, PT, R102, 0x9, PT ;  /* 0x000000096600780c */ /* 0x000fe40003f06270 */
[C---:B------:R-:W-:Y:S02]  /*44c0*/  ISETP.LT.OR P4, PT, R0.reuse, 0x1, !P1 ;  /* 0x000000010000780c */ /* 0x040fe40004f81670 */
[C---:B------:R-:W-:Y:S02]  /*44d0*/  ISETP.LT.OR P3, PT, R0.reuse, 0x2, !P1 ;  /* 0x000000020000780c */ /* 0x040fe40004f61670 */
[C---:B------:R-:W-:Y:S02]  /*44e0*/  ISETP.LT.OR P2, PT, R0.reuse, 0x1, !P0 ;  /* 0x000000010000780c */ /* 0x040fe40004741670 */
[----:B------:R-:W-:-:S07]  /*44f0*/  ISETP.LT.OR P5, PT, R0, 0x2, !P0 ;  /* 0x000000020000780c */ /* 0x000fce00047a1670 */
[-C--:B------:R-:W-:Y:S02]  /*4500*/  @!P4 IMAD R3, R24, R88.reuse, RZ ;  /* 0x000000581803c224 */ /* 0x080fe400078e02ff */
[-C--:B------:R-:W-:Y:S02]  /*4510*/  @!P3 IMAD R25, R25, R88.reuse, RZ ;  /* 0x000000581919b224 */ /* 0x080fe400078e02ff */
[-C--:B------:R-:W-:Y:S01]  /*4520*/  @!P2 IMAD R9, R26, R88.reuse, RZ ;  /* 0x000000581a09a224 */ /* 0x080fe200078e02ff */
[----:B------:R0:W-:Y:S01]  /*4530*/  @!P4 STG.E.U8 desc[UR36][R4.64], R3 ;  /* 0x000000030400c986 */ /* 0x0001e2000c101124 */
[C---:B------:R-:W-:Y:S01]  /*4540*/  ISETP.LT.OR P4, PT, R0.reuse, 0x9, !P1 ;  /* 0x000000090000780c */ /* 0x040fe20004f81670 */
[----:B------:R-:W-:Y:S02]  /*4550*/  @!P5 IMAD R27, R27, R88, RZ ;  /* 0x000000581b1bd224 */ /* 0x000fe400078e02ff */
[----:B------:R-:W-:Y:S01]  /*4560*/  @!P3 STG.E.U8 desc[UR36][R4.64+0x1], R25 ;  /* 0x000001190400b986 */ /* 0x000fe2000c101124 */
[----:B------:R-:W-:-:S03]  /*4570*/  ISETP.LT.OR P3, PT, R0, 0xa, !P1 ;  /* 0x0000000a0000780c */ /* 0x000fc60004f61670 */
[----:B------:R1:W-:Y:S01]  /*4580*/  @!P2 STG.E.U8 desc[UR36][R6.64], R9 ;  /* 0x000000090600a986 */ /* 0x0003e2000c101124 */
[----:B------:R-:W-:-:S03]  /*4590*/  ISETP.LT.OR P2, PT, R0, 0x9, !P0 ;  /* 0x000000090000780c */ /* 0x000fc60004741670 */
[----:B------:R-:W-:Y:S01]  /*45a0*/  @!P5 STG.E.U8 desc[UR36][R6.64+0x1], R27 ;  /* 0x0000011b0600d986 */ /* 0x000fe2000c101124 */
[----:B------:R-:W-:Y:S01]  /*45b0*/  ISETP.LT.OR P5, PT, R0, 0xa, !P0 ;  /* 0x0000000a0000780c */ /* 0x000fe200047a1670 */
[----:B------:R-:W-:-:S04]  /*45c0*/  @!P4 IMAD R11, R28, R88, RZ ;  /* 0x000000581c0bc224 */ /* 0x000fc800078e02ff */
[-C--:B------:R-:W-:Y:S01]  /*45d0*/  @!P3 IMAD R29, R29, R88.reuse, RZ ;  /* 0x000000581d1db224 */ /* 0x080fe200078e02ff */
[----:B------:R-:W-:Y:S01]  /*45e0*/  @!P4 STG.E.U8 desc[UR36][R4.64+0x8], R11 ;  /* 0x0000080b0400c986 */ /* 0x000fe2000c101124 */
[----:B------:R-:W-:Y:S02]  /*45f0*/  ISETP.LT.OR P4, PT, R0, 0x11, !P1 ;  /* 0x000000110000780c */ /* 0x000fe40004f81670 */
[-C--:B0-----:R-:W-:Y:S01]  /*4600*/  @!P2 IMAD R3, R30, R88.reuse, RZ ;  /* 0x000000581e03a224 */ /* 0x081fe200078e02ff */
[----:B------:R-:W-:Y:S01]  /*4610*/  @!P3 STG.E.U8 desc[UR36][R4.64+0x9], R29 ;  /* 0x0000091d0400b986 */ /* 0x000fe2000c101124 */
[C---:B------:R-:W-:Y:S02]  /*4620*/  ISETP.LT.OR P3, PT, R0.reuse, 0x12, !P1 ;  /* 0x000000120000780c */ /* 0x040fe40004f61670 */
[----:B------:R-:W-:Y:S01]  /*4630*/  @!P5 IMAD R31, R31, R88, RZ ;  /* 0x000000581f1fd224 */ /* 0x000fe200078e02ff */
[----:B------:R0:W-:Y:S01]  /*4640*/  @!P2 STG.E.U8 desc[UR36][R6.64+0x8], R3 ;  /* 0x000008030600a986 */ /* 0x0001e2000c101124 */
[----:B------:R-:W-:-:S03]  /*4650*/  ISETP.LT.OR P2, PT, R0, 0x11, !P0 ;  /* 0x000000110000780c */ /* 0x000fc60004741670 */
[----:B------:R-:W-:Y:S01]  /*4660*/  @!P5 STG.E.U8 desc[UR36][R6.64+0x9], R31 ;  /* 0x0000091f0600d986 */ /* 0x000fe2000c101124 */
[----:B------:R-:W-:Y:S01]  /*4670*/  ISETP.LT.OR P5, PT, R0, 0x12, !P0 ;  /* 0x000000120000780c */ /* 0x000fe200047a1670 */
[----:B-1----:R-:W-:-:S04]  /*4680*/  @!P4 IMAD R9, R32, R88, RZ ;  /* 0x000000582009c224 */ /* 0x002fc800078e02ff */
        /* <DEDUP_REMOVED lines=109> */
[----:B------:R1:W-:Y:S01]  /*4d60*/  @!P4 STG.E.U8 desc[UR36][R4.64+0x58], R11 ;  /* 0x0000580b0400c986 */ /* 0x0003e2000c101124 */
        /* <DEDUP_REMOVED lines=13> */
[-C--:B-1----:R-:W-:Y:S01]  /*4e40*/  @!P2 IMAD R11, R74, R88.reuse, RZ ;  /* 0x000000584a0ba224 */ /* 0x082fe200078e02ff */
[----:B------:R-:W-:Y:S01]  /*4e50*/  @!P3 STG.E.U8 desc[UR36][R4.64+0x61], R73 ;  /* 0x000061490400b986 */ /* 0x000fe2000c101124 */
[C---:B------:R-:W-:Y:S02]  /*4e60*/  ISETP.LT.OR P3, PT, R0.reuse, 0x6a, !P1 ;  /* 0x0000006a0000780c */ /* 0x040fe40004f61670 */
[----:B------:R-:W-:Y:S01]  /*4e70*/  @!P5 IMAD R75, R75, R88, RZ ;  /* 0x000000584b4bd224 */ /* 0x000fe200078e02ff */
[----:B------:R1:W-:Y:S01]  /*4e80*/  @!P2 STG.E.U8 desc[UR36][R6.64+0x60], R11 ;  /* 0x0000600b0600a986 */ /* 0x0003e2000c101124 */
[----:B------:R-:W-:-:S03]  /*4e90*/  ISETP.LT.OR P2, PT, R0, 0x69, !P0 ;  /* 0x000000690000780c */ /* 0x000fc60004741670 */
[----:B------:R-:W-:Y:S01]  /*4ea0*/  @!P5 STG.E.U8 desc[UR36][R6.64+0x61], R75 ;  /* 0x0000614b0600d986 */ /* 0x000fe2000c101124 */
[----:B------:R-:W-:Y:S01]  /*4eb0*/  ISETP.LT.OR P5, PT, R0, 0x6a, !P0 ;  /* 0x0000006a0000780c */ /* 0x000fe200047a1670 */
[----:B0-----:R-:W-:-:S04]  /*4ec0*/  @!P4 IMAD R3, R76, R88, RZ ;  /* 0x000000584c03c224 */ /* 0x001fc800078e02ff */
[-C--:B------:R-:W-:Y:S01]  /*4ed0*/  @!P3 IMAD R77, R77, R88.reuse, RZ ;  /* 0x000000584d4db224 */ /* 0x080fe200078e02ff */
[----:B------:R0:W-:Y:S01]  /*4ee0*/  @!P4 STG.E.U8 desc[UR36][R4.64+0x68], R3 ;  /* 0x000068030400c986 */ /* 0x0001e2000c101124 */
[----:B------:R-:W-:Y:S02]  /*4ef0*/  ISETP.LT.OR P4, PT, R0, 0x72, !P1 ;  /* 0x000000720000780c */ /* 0x000fe40004f81670 */
[-C--:B--2---:R-:W-:Y:S01]  /*4f00*/  @!P2 IMAD R9, R78, R88.reuse, RZ ;  /* 0x000000584e09a224 */ /* 0x084fe200078e02ff */
[----:B------:R-:W-:Y:S01]  /*4f10*/  @!P3 STG.E.U8 desc[UR36][R4.64+0x69], R77 ;  /* 0x0000694d0400b986 */ /* 0x000fe2000c101124 */
[C---:B------:R-:W-:Y:S02]  /*4f20*/  ISETP.LT.OR P3, PT, R0.reuse, 0x71, !P1 ;  /* 0x000000710000780c */ /* 0x040fe40004f61670 */
[----:B------:R-:W-:Y:S01]  /*4f30*/  @!P5 IMAD R79, R79, R88, RZ ;  /* 0x000000584f4fd224 */ /* 0x000fe200078e02ff */
[----:B------:R-:W-:Y:S01]  /*4f40*/  @!P2 STG.E.U8 desc[UR36][R6.64+0x68], R9 ;  /* 0x000068090600a986 */ /* 0x000fe2000c101124 */
[----:B------:R-:W-:-:S03]  /*4f50*/  ISETP.LT.OR P2, PT, R0, 0x71, !P0 ;  /* 0x000000710000780c */ /* 0x000fc60004741670 */
[----:B------:R-:W-:Y:S01]  /*4f60*/  @!P5 STG.E.U8 desc[UR36][R6.64+0x69], R79 ;  /* 0x0000694f0600d986 */ /* 0x000fe2000c101124 */
[----:B------:R-:W-:Y:S01]  /*4f70*/  ISETP.LT.OR P5, PT, R0, 0x79, !P0 ;  /* 0x000000790000780c */ /* 0x000fe200047a1670 */
[----:B------:R-:W-:-:S04]  /*4f80*/  @!P4 IMAD R81, R81, R88, RZ ;  /* 0x000000585151c224 */ /* 0x000fc800078e02ff */
[-C--:B-1----:R-:W-:Y:S01]  /*4f90*/  @!P3 IMAD R11, R80, R88.reuse, RZ ;  /* 0x00000058500bb224 */ /* 0x082fe200078e02ff */
[----:B------:R-:W-:Y:S01]  /*4fa0*/  @!P4 STG.E.U8 desc[UR36][R4.64+0x71], R81 ;  /* 0x000071510400c986 */ /* 0x000fe2000c101124 */
[C---:B------:R-:W-:Y:S02]  /*4fb0*/  ISETP.LT.OR P4, PT, R0.reuse, 0x72, !P0 ;  /* 0x000000720000780c */ /* 0x040fe40004781670 */
[C---:B------:R-:W-:Y:S01]  /*4fc0*/  ISETP.LT.OR P0, PT, R0.reuse, 0x7a, !P0 ;  /* 0x0000007a0000780c */ /* 0x040fe20004701670 */
[----:B------:R1:W-:Y:S01]  /*4fd0*/  @!P3 STG.E.U8 desc[UR36][R4.64+0x70], R11 ;  /* 0x0000700b0400b986 */ /* 0x0003e2000c101124 */
[----:B------:R-:W-:Y:S01]  /*4fe0*/  ISETP.LT.OR P3, PT, R0, 0x79, !P1 ;  /* 0x000000790000780c */ /* 0x000fe20004f61670 */
[----:B0-----:R-:W-:Y:S01]  /*4ff0*/  @!P2 IMAD R3, R82, R88, RZ ;  /* 0x000000585203a224 */ /* 0x001fe200078e02ff */
[----:B------:R-:W-:-:S04]  /*5000*/  ISETP.LT.OR P1, PT, R0, 0x7a, !P1 ;  /* 0x0000007a0000780c */ /* 0x000fc80004f21670 */
[----:B------:R0:W-:Y:S03]  /*5010*/  @!P2 STG.E.U8 desc[UR36][R6.64+0x70], R3 ;  /* 0x000070030600a986 */ /* 0x0001e6000c101124 */
[-C--:B------:R-:W-:Y:S02]  /*5020*/  @!P4 IMAD R83, R83, R88.reuse, RZ ;  /* 0x000000585353c224 */ /* 0x080fe400078e02ff */
[-C--:B-1----:R-:W-:Y:S02]  /*5030*/  @!P5 IMAD R11, R86, R88.reuse, RZ ;  /* 0x00000058560bd224 */ /* 0x082fe400078e02ff */
[-C--:B------:R-:W-:Y:S01]  /*5040*/  @!P3 IMAD R9, R84, R88.reuse, RZ ;  /* 0x000000585409b224 */ /* 0x080fe200078e02ff */
[----:B------:R0:W-:Y:S01]  /*5050*/  @!P4 STG.E.U8 desc[UR36][R6.64+0x71], R83 ;  /* 0x000071530600c986 */ /* 0x0001e2000c101124 */
[-C--:B------:R-:W-:Y:S02]  /*5060*/  @!P1 IMAD R85, R85, R88.reuse, RZ ;  /* 0x0000005855559224 */ /* 0x080fe400078e02ff */
[----:B------:R-:W-:Y:S01]  /*5070*/  @!P0 IMAD R87, R87, R88, RZ ;  /* 0x0000005857578224 */ /* 0x000fe200078e02ff */
[----:B------:R0:W-:Y:S04]  /*5080*/  @!P3 STG.E.U8 desc[UR36][R4.64+0x78], R9 ;  /* 0x000078090400b986 */ /* 0x0001e8000c101124 */
[----:B------:R0:W-:Y:S04]  /*5090*/  @!P1 STG.E.U8 desc[UR36][R4.64+0x79], R85 ;  /* 0x0000795504009986 */ /* 0x0001e8000c101124 */
[----:B------:R0:W-:Y:S04]  /*50a0*/  @!P5 STG.E.U8 desc[UR36][R6.64+0x78], R11 ;  /* 0x0000780b0600d986 */ /* 0x0001e8000c101124 */
[----:B------:R0:W-:Y:S02]  /*50b0*/  @!P0 STG.E.U8 desc[UR36][R6.64+0x79], R87 ;  /* 0x0000795706008986 */ /* 0x0001e4000c101124 */
.L_x_162:
[----:B------:R-:W-:Y:S05]  /*50c0*/  BSYNC B0 ;  /* 0x0000000000007941 */ /* 0x000fea0003800000 */
.L_x_32:
[----:B0-----:R-:W2:Y:S01]  /*50d0*/  LDL.64 R2, [R1] ;  /* 0x0000000001027983 */ /* 0x001ea20000100a00 */
[----:B------:R-:W-:Y:S01]  /*50e0*/  ULDC.64 UR4, c[0x0][0x650] ;  /* 0x0001940000047ab9 */ /* 0x000fe20000000a00 */
[----:B------:R0:W-:Y:S01]  /*50f0*/  SYNCS.ARRIVE.TRANS64.A1T0 RZ, [R96+UR47], RZ ;  /* 0x000000ff60ff79a7 */ /* 0x0001e2000810002f */
[----:B------:R-:W-:Y:S01]  /*5100*/  PRMT R0, RZ, 0x7610, R0 ;  /* 0x00007610ff007816 */ /* 0x000fe20000000000 */
[----:B------:R-:W-:Y:S02]  /*5110*/  IMAD.MOV.U32 R19, RZ, RZ, -0x1 ;  /* 0xffffffffff137424 */ /* 0x000fe400078e00ff */
[----:B------:R-:W-:Y:S01]  /*5120*/  IMAD.MOV.U32 R22, RZ, RZ, -0x1 ;  /* 0xffffffffff167424 */ /* 0x000fe200078e00ff */
[----:B--2---:R-:W-:-:S04]  /*5130*/  LEA R18, P0, R2, R18, 0x1 ;  /* 0x0000001202127211 */ /* 0x004fc800078008ff */
[----:B------:R-:W-:Y:S01]  /*5140*/  LEA.HI.X R17, R2, R17, R23, 0x1, P0 ;  /* 0x0000001102117211 */ /* 0x000fe200000f0c17 */
[----:B------:R-:W-:Y:S01]  /*5150*/  IMAD.MOV.U32 R2, RZ, RZ, -0x1 ;  /* 0xffffffffff027424 */ /* 0x000fe200078e00ff */
[----:B------:R-:W-:-:S04]  /*5160*/  ISETP.GE.U32.AND P0, PT, R18, UR4, PT ;  /* 0x0000000412007c0c */ /* 0x000fc8000bf06070 */
[----:B------:R-:W-:-:S13]  /*5170*/  ISETP.GE.U32.AND.EX P0, PT, R17, UR5, PT, P0 ;  /* 0x0000000511007c0c */ /* 0x000fda000bf06100 */
[----:B0-----:R-:W-:Y:S05]  /*5180*/  @P0 BRA `(.L_x_163) ;  /* 0x0000000400700947 */ /* 0x001fea0003800000 */
[----:B------:R-:W0:Y:S01]  /*5190*/  S2R R10, SR_CTAID.X ;  /* 0x00000000000a7919 */ /* 0x000e220000002500 */
[----:B------:R-:W2:Y:S01]  /*51a0*/  LDC.64 R8, c[0x0][0x628] ;  /* 0x00018a00ff087b82 */ /* 0x000ea20000000a00 */
[----:B------:R-:W-:Y:S01]  /*51b0*/  ULDC UR4, c[0x0][0x150] ;  /* 0x0000540000047ab9 */ /* 0x000fe20000000800 */
[----:B----4-:R-:W-:Y:S01]  /*51c0*/  IMAD.MOV.U32 R6, RZ, RZ, R18 ;  /* 0x000000ffff067224 */ /* 0x010fe200078e0012 */
[----:B------:R-:W4:Y:S01]  /*51d0*/  S2R R20, SR_CTAID.Y ;  /* 0x0000000000147919 */ /* 0x000f220000002600 */
[----:B------:R-:W-:-:S04]  /*51e0*/  IMAD.MOV.U32 R7, RZ, RZ, R17 ;  /* 0x000000ffff077224 */ /* 0x000fc800078e0011 */
[----:B-1----:R-:W1:Y:S08]  /*51f0*/  LDC R15, c[0x0][0x144] ;  /* 0x00005100ff0f7b82 */ /* 0x002e700000000800 */
[----:B------:R-:W1:Y:S08]  /*5200*/  LDC R0, c[0x0][0x630] ;  /* 0x00018c00ff007b82 */ /* 0x000e700000000800 */
[----:B------:R-:W1:Y:S01]  /*5210*/  LDC.64 R12, c[0x0][0x620] ;  /* 0x00018800ff0c7b82 */ /* 0x000e620000000a00 */
[----:B--2---:R-:W-:-:S04]  /*5220*/  ISETP.NE.U32.AND P0, PT, R8, RZ, PT ;  /* 0x000000ff0800720c */ /* 0x004fc80003f05070 */
[----:B------:R-:W-:Y:S02]  /*5230*/  ISETP.NE.AND.EX P0, PT, R9, RZ, PT, P0 ;  /* 0x000000ff0900720c */ /* 0x000fe40003f05300 */
[----:B0-----:R-:W-:-:S05]  /*5240*/  I2FP.F32.U32 R2, R10 ;  /* 0x0000000a00027245 */ /* 0x001fca0000201000 */
[----:B------:R-:W-:-:S04]  /*5250*/  FMUL R2, R2, UR4 ;  /* 0x0000000402027c20 */ /* 0x000fc80008400000 */
[----:B------:R0:W2:Y:S02]  /*5260*/  F2I.U32.TRUNC.NTZ R14, R2 ;  /* 0x00000002000e7305 */ /* 0x0000a4000020f000 */
[----:B----4-:R-:W-:Y:S05]  /*5270*/  @!P0 BRA `(.L_x_164) ;  /* 0x0000000000288947 */ /* 0x010fea0003800000 */
[----:B------:R-:W4:Y:S02]  /*5280*/  LDC R3, c[0x0][0x634] ;  /* 0x00018d00ff037b82 */ /* 0x000f240000000800 */
[----:B----4-:R-:W-:-:S05]  /*5290*/  IADD3 R7, P0, R18, R3, RZ ;  /* 0x0000000312077210 */ /* 0x010fca0007f1e0ff */
[----:B---3--:R-:W-:-:S04]  /*52a0*/  IMAD.X R11, RZ, RZ, R17, P0 ;  /* 0x000000ffff0b7224 */ /* 0x008fc800000e0611 */
[----:B0-----:R-:W-:-:S04]  /*52b0*/  IMAD.WIDE.U32 R2, R11, R8, RZ ;  /* 0x000000080b027225 */ /* 0x001fc800078e00ff */
[----:B------:R-:W-:-:S04]  /*52c0*/  IMAD.WIDE.U32 R4, P0, R7, R9, R2 ;  /* 0x0000000907047225 */ /* 0x000fc80007800002 */
[----:B------:R-:W-:-:S04]  /*52d0*/  IMAD.WIDE.U32 R2, R7, R8, RZ ;  /* 0x0000000807027225 */ /* 0x000fc800078e00ff */
[----:B------:R-:W-:Y:S01]  /*52e0*/  IMAD.X R7, RZ, RZ, RZ, P0 ;  /* 0x000000ffff077224 */ /* 0x000fe200000e06ff */
[----:B------:R-:W-:Y:S01]  /*52f0*/  IADD3 RZ, P0, R3, R4, RZ ;  /* 0x0000000403ff7210 */ /* 0x000fe20007f1e0ff */
[----:B------:R-:W-:-:S04]  /*5300*/  IMAD.MOV.U32 R6, RZ, RZ, R5 ;  /* 0x000000ffff067224 */ /* 0x000fc800078e0005 */
[----:B------:R-:W-:-:S08]  /*5310*/  IMAD.WIDE.U32.X R6, R11, R9, R6, P0 ;  /* 0x000000090b067225 */ /* 0x000fd000000e0406 */
.L_x_164:
[----:B------:R-:W4:Y:S01]  /*5320*/  LDC.64 R26, c[0x0][0x640] ;  /* 0x00019000ff1a7b82 */ /* 0x000f220000000a00 */
[-C--:B-1-3--:R-:W-:Y:S01]  /*5330*/  SHF.R.U64 R11, R6, R0.reuse, R7 ;  /* 0x00000000060b7219 */ /* 0x08afe20000001207 */
[----:B------:R-:W-:Y:S01]  /*5340*/  IMAD.MOV.U32 R19, RZ, RZ, R17 ;  /* 0x000000ffff137224 */ /* 0x000fe200078e0011 */
[----:B------:R-:W-:Y:S01]  /*5350*/  SHF.R.U32.HI R0, RZ, R0, R7 ;  /* 0x00000000ff007219 */ /* 0x000fe20000011607 */
[----:B--2---:R-:W-:Y:S01]  /*5360*/  IMAD.MOV R14, RZ, RZ, -R14 ;  /* 0x000000ffff0e7224 */ /* 0x004fe200078e0a0e */
[----:B------:R-:W-:Y:S01]  /*5370*/  IADD3 R5, P0, RZ, -R11, RZ ;  /* 0x8000000bff057210 */ /* 0x000fe20007f1e0ff */
[----:B------:R-:W-:Y:S01]  /*5380*/  ULDC UR4, c[0x0][0x154] ;  /* 0x0000550000047ab9 */ /* 0x000fe20000000800 */
[----:B------:R-:W-:Y:S01]  /*5390*/  IMAD.MOV.U32 R7, RZ, RZ, 0x1 ;  /* 0x00000001ff077424 */ /* 0x000fe200078e00ff */
[----:B------:R-:W1:Y:S01]  /*53a0*/  LDC R4, c[0x0][0x618] ;  /* 0x00018600ff047b82 */ /* 0x000e620000000800 */
[----:B------:R-:W-:Y:S02]  /*53b0*/  IMAD R22, R15, R14, R10 ;  /* 0x0000000e0f167224 */ /* 0x000fe400078e020a */
[----:B------:R-:W-:-:S04]  /*53c0*/  IMAD.X R3, RZ, RZ, ~R0, P0 ;  /* 0x000000ffff037224 */ /* 0x000fc800000e0e00 */
[-C--:B------:R-:W-:Y:S01]  /*53d0*/  IMAD R0, R3, R12.reuse, RZ ;  /* 0x0000000c03007224 */ /* 0x080fe200078e02ff */
[----:B------:R-:W2:Y:S01]  /*53e0*/  LDC R6, c[0x0][0x608] ;  /* 0x00018200ff067b82 */ /* 0x000ea20000000800 */
[----:B0-----:R-:W-:-:S04]  /*53f0*/  IMAD.WIDE.U32 R2, R5, R12, R18 ;  /* 0x0000000c05027225 */ /* 0x001fc800078e0012 */
[----:B------:R-:W-:Y:S01]  /*5400*/  IMAD R5, R5, R13, R0 ;  /* 0x0000000d05057224 */ /* 0x000fe200078e0200 */
[----:B------:R-:W-:Y:S02]  /*5410*/  I2FP.F32.U32 R0, R20 ;  /* 0x0000001400007245 */ /* 0x000fe40000201000 */
[----:B------:R-:W0:Y:S01]  /*5420*/  LDC R24, c[0x0][0x658] ;  /* 0x00019600ff187b82 */ /* 0x000e220000000800 */
[----:B------:R-:W-:Y:S01]  /*5430*/  IMAD.IADD R3, R3, 0x1, R5 ;  /* 0x0000000103037824 */ /* 0x000fe200078e0205 */
[----:B----4-:R-:W-:Y:S01]  /*5440*/  ISETP.NE.U32.AND P0, PT, R26, RZ, PT ;  /* 0x000000ff1a00720c */ /* 0x010fe20003f05070 */
[----:B------:R-:W-:Y:S01]  /*5450*/  FMUL R0, R0, UR4 ;  /* 0x0000000400007c20 */ /* 0x000fe20008400000 */
[----:B------:R-:W-:Y:S02]  /*5460*/  IMAD.MOV.U32 R5, RZ, RZ, -0x1 ;  /* 0xffffffffff057424 */ /* 0x000fe400078e00ff */
[----:B------:R-:W-:Y:S01]  /*5470*/  ISETP.NE.AND.EX P0, PT, R27, RZ, PT, P0 ;  /* 0x000000ff1b00720c */ /* 0x000fe20003f05300 */
[----:B------:R3:W4:Y:S01]  /*5480*/  F2I.U32.TRUNC.NTZ R12, R0 ;  /* 0x00000000000c7305 */ /* 0x000722000020f000 */
[----:B------:R-:W3:Y:S01]  /*5490*/  LDC R15, c[0x0][0x148] ;  /* 0x00005200ff0f7b82 */ /* 0x000ee20000000800 */
[----:B-1----:R-:W-:-:S02]  /*54a0*/  SHF.R.U64 R10, R2, R4, R3 ;  /* 0x00000004020a7219 */ /* 0x002fc40000001203 */
[----:B------:R-:W-:-:S05]  /*54b0*/  SHF.R.U32.HI R3, RZ, R4, R3 ;  /* 0x00000004ff037219 */ /* 0x000fca0000011603 */
[----:B------:R-:W1:Y:S01]  /*54c0*/  LDC R14, c[0x0][0x600] ;  /* 0x00018000ff0e7b82 */ /* 0x000e620000000800 */
[-CC-:B--2---:R-:W-:Y:S02]  /*54d0*/  SHF.R.U64 R8, R10, R6.reuse, R3.reuse ;  /* 0x000000060a087219 */ /* 0x184fe40000001203 */
[----:B------:R-:W-:-:S05]  /*54e0*/  SHF.R.U32.HI R3, RZ, R6, R3 ;  /* 0x00000006ff037219 */ /* 0x000fca0000011603 */
[----:B------:R-:W2:Y:S01]  /*54f0*/  LDC R21, c[0x0][0x648] ;  /* 0x00019200ff157b82 */ /* 0x000ea20000000800 */
[-CC-:B0-----:R-:W-:Y:S02]  /*5500*/  SHF.R.U64 R13, R8, R24.reuse, R3.reuse ;  /* 0x00000018080d7219 */ /* 0x181fe40000001203 */
[-C--:B------:R-:W-:Y:S02]  /*5510*/  SHF.L.U32 R5, R5, R24.reuse, RZ ;  /* 0x0000001805057219 */ /* 0x080fe400000006ff */
[-C--:B------:R-:W-:Y:S01]  /*5520*/  SHF.R.U32.HI R3, RZ, R24.reuse, R3 ;  /* 0x00000018ff037219 */ /* 0x080fe20000011603 */
[----:B------:R-:W-:Y:S01]  /*5530*/  IMAD.MOV.U32 R2, RZ, RZ, R13 ;  /* 0x000000ffff027224 */ /* 0x000fe200078e000d */
[----:B------:R-:W-:Y:S01]  /*5540*/  SHF.L.U32 R24, R7, R24, RZ ;  /* 0x0000001807187219 */ /* 0x000fe200000006ff */
[----:B------:R-:W0:Y:S01]  /*5550*/  LDC R25, c[0x0][0x638] ;  /* 0x00018e00ff197b82 */ /* 0x000e220000000800 */
[----:B------:R-:W-:-:S07]  /*5560*/  LOP3.LUT R19, RZ, R5, RZ, 0x33, !PT ;  /* 0x00000005ff137212 */ /* 0x000fce00078e33ff */
[----:B------:R-:W0:Y:S01]  /*5570*/  LDC R28, c[0x0][0x610] ;  /* 0x00018400ff1c7b82 */ /* 0x000e220000000800 */
[----:B----4-:R-:W-:Y:S05]  /*5580*/  @!P0 BRA `(.L_x_165) ;  /* 0x0000000000288947 */ /* 0x010fea0003800000 */
[----:B---3--:R-:W3:Y:S02]  /*5590*/  LDC R0, c[0x0][0x64c] ;  /* 0x00019300ff007b82 */ /* 0x008ee40000000800 */
[----:B---3--:R-:W-:-:S05]  /*55a0*/  IADD3 R7, P0, R13, R0, RZ ;  /* 0x000000000d077210 */ /* 0x008fca0007f1e0ff */
        /* <DEDUP_REMOVED lines=8> */
.L_x_165:
[----:B------:R-:W4:Y:S01]  /*5630*/  LDC R4, c[0x0][0x65c] ;  /* 0x00019700ff047b82 */ /* 0x000f220000000800 */
[----:B--23--:R-:W-:Y:S01]  /*5640*/  SHF.R.U64 R0, R2, R21, R3 ;  /* 0x0000001502007219 */ /* 0x00cfe20000001203 */
[----:B-1----:R-:W-:Y:S01]  /*5650*/  VIADD R3, R14, 0xffffffff ;  /* 0xffffffff0e037836 */ /* 0x002fe20000000000 */
[----:B------:R-:W-:Y:S01]  /*5660*/  LOP3.LUT R19, R8, R19, RZ, 0xc0, !PT ;  /* 0x0000001308137212 */ /* 0x000fe200078ec0ff */
[----:B------:R-:W-:Y:S02]  /*5670*/  IMAD.MOV R12, RZ, RZ, -R12 ;  /* 0x000000ffff0c7224 */ /* 0x000fe400078e0a0c */
[----:B------:R-:W-:Y:S01]  /*5680*/  IMAD.MOV R2, RZ, RZ, -R0 ;  /* 0x000000ffff027224 */ /* 0x000fe200078e0a00 */
[----:B------:R-:W-:Y:S01]  /*5690*/  LOP3.LUT R3, R10, R3, RZ, 0xc0, !PT ;  /* 0x000000030a037212 */ /* 0x000fe200078ec0ff */
[----:B------:R-:W-:Y:S02]  /*56a0*/  IMAD R19, R24, R0, R19 ;  /* 0x0000000018137224 */ /* 0x000fe400078e0213 */
[----:B0-----:R-:W-:-:S04]  /*56b0*/  IMAD R0, R2, R25, R13 ;  /* 0x0000001902007224 */ /* 0x001fc800078e020d */
[----:B------:R-:W-:Y:S01]  /*56c0*/  IMAD R2, R0, R14, R3 ;  /* 0x0000000e00027224 */ /* 0x000fe200078e0203 */
[----:B----4-:R-:W-:Y:S01]  /*56d0*/  ISETP.NE.AND P0, PT, R4, 0x1, PT ;  /* 0x000000010400780c */ /* 0x010fe20003f05270 */
[----:B------:R-:W-:-:S05]  /*56e0*/  IMAD.MOV.U32 R4, RZ, RZ, 0x1 ;  /* 0x00000001ff047424 */ /* 0x000fca00078e00ff */
[----:B------:R-:W-:-:S07]  /*56f0*/  PRMT R0, R4, 0x7610, R0 ;  /* 0x0000761004007816 */ /* 0x000fce0000000000 */
[----:B------:R-:W-:-:S04]  /*5700*/  @P0 IMAD R22, R15, R12, R20 ;  /* 0x0000000c0f160224 */ /* 0x000fc800078e0214 */
[----:B------:R-:W-:-:S05]  /*5710*/  IMAD R19, R19, R28, R22 ;  /* 0x0000001c13137224 */ /* 0x000fca00078e0216 */
[----:B------:R-:W-:Y:S02]  /*5720*/  SEL R22, R2, R19, !P0 ;  /* 0x0000001302167207 */ /* 0x000fe40004000000 */
[----:B------:R-:W-:Y:S01]  /*5730*/  SEL R19, R19, R2, !P0 ;  /* 0x0000000213137207 */ /* 0x000fe20004000000 */
[----:B------:R-:W-:-:S07]  /*5740*/  IMAD.MOV.U32 R2, RZ, RZ, R11 ;  /* 0x000000ffff027224 */ /* 0x000fce00078e000b */
.L_x_163:
[----:B------:R-:W-:Y:S02]  /*5750*/  LOP3.LUT P0, RZ, R0, 0xff, RZ, 0xc0, !PT ;  /* 0x000000ff00ff7812 */ /* 0x000fe4000780c0ff */
[----:B------:R-:W-:-:S11]  /*5760*/  LOP3.LUT R99, R99, 0x1, RZ, 0x3c, !PT ;  /* 0x0000000163637812 */ /* 0x000fd600078e3cff */
[----:B------:R-:W-:Y:S05]  /*5770*/  @P0 BRA `(.L_x_166) ;  /* 0xffffffbc00400947 */ /* 0x000fea000383ffff */
[----:B------:R-:W-:Y:S05]  /*5780*/  EXIT ;  /* 0x000000000000794d */ /* 0x000fea0003800000 */
.L_x_13:
[----:B------:R-:W-:-:S08]  /*5790*/  ISETP.NE.AND P0, PT, R0, RZ, PT ;  /* 0x000000ff0000720c */ /* 0x000fd00003f05270 */
[----:B0-----:R-:W0:-:S00]  /*57a0*/  USETMAXREG.DEALLOC.CTAPOOL 0x28 ;  /* 0x00000028000079c8 */ /* 0x001e0000080e0500 */
[----:B------:R-:W-:Y:S05]  /*57b0*/  @P0 EXIT ;  /* 0x000000000000094d */ /* 0x000fea0003800000 */
[----:B0-----:R-:W-:Y:S01]  /*57c0*/  LOP3.LUT P0, RZ, R8, 0xff, RZ, 0xc0, !PT ;  /* 0x000000ff08ff7812 */ /* 0x001fe2000780c0ff */
[----:B------:R-:W-:Y:S02]  /*57d0*/  IMAD.MOV.U32 R0, RZ, RZ, 0x1 ;  /* 0x00000001ff007424 */ /* 0x000fe400078e00ff */
[----:B------:R-:W-:-:S10]  /*57e0*/  IMAD.MOV.U32 R7, RZ, RZ, RZ ;  /* 0x000000ffff077224 */ /* 0x000fd400078e00ff */
[----:B------:R-:W-:Y:S05]  /*57f0*/  @!P0 BRA `(.L_x_167) ;  /* 0x0000000c001c8947 */ /* 0x000fea0003800000 */
[----:B------:R-:W-:Y:S01]  /*5800*/  LOP3.LUT P0, RZ, R4, 0x1f, RZ, 0xc0, !PT ;  /* 0x0000001f04ff7812 */ /* 0x000fe2000780c0ff */
[----:B------:R-:W-:Y:S01]  /*5810*/  ULDC UR5, c[0x0][0x658] ;  /* 0x0001960000057ab9 */ /* 0x000fe20000000800 */
[----:B------:R-:W-:Y:S01]  /*5820*/  UMOV UR6, 0xffffffff ;  /* 0xffffffff00067882 */ /* 0x000fe20000000000 */
[----:B------:R-:W-:Y:S01]  /*5830*/  BSSY B0, `(.L_x_167) ;  /* 0x00000c3000007945 */ /* 0x000fe20003800000 */
[----:B------:R-:W-:Y:S01]  /*5840*/  USHF.L.U32 UR6, UR6, UR5, URZ ;  /* 0x0000000506067299 */ /* 0x000fe2000800063f */
[C---:B------:R-:W-:Y:S01]  /*5850*/  ISETP.NE.AND P2, PT, R3.reuse, RZ, PT ;  /* 0x000000ff0300720c */ /* 0x040fe20003f45270 */
[----:B------:R-:W-:Y:S01]  /*5860*/  IMAD.MOV.U32 R8, RZ, RZ, 0x1 ;  /* 0x00000001ff087424 */ /* 0x000fe200078e00ff */
[----:B------:R-:W-:Y:S01]  /*5870*/  ISETP.NE.OR P0, PT, R3, RZ, !P0 ;  /* 0x000000ff0300720c */ /* 0x000fe20004705670 */
[----:B------:R-:W-:Y:S01]  /*5880*/  IMAD.MOV.U32 R0, RZ, RZ, 0x1 ;  /* 0x00000001ff007424 */ /* 0x000fe200078e00ff */
[----:B------:R-:W-:Y:S01]  /*5890*/  LOP3.LUT R6, R16, 0x2, RZ, 0xfc, !PT ;  /* 0x0000000210067812 */ /* 0x000fe200078efcff */
[----:B------:R-:W-:Y:S01]  /*58a0*/  IMAD.MOV.U32 R7, RZ, RZ, RZ ;  /* 0x000000ffff077224 */ /* 0x000fe200078e00ff */
[----:B------:R-:W-:Y:S01]  /*58b0*/  ULDC UR4, c[0x0][0x600] ;  /* 0x0001800000047ab9 */ /* 0x000fe20000000800 */
[----:B------:R-:W-:Y:S01]  /*58c0*/  UMOV UR7, 0x1 ;  /* 0x0000000100077882 */ /* 0x000fe20000000000 */
[----:B------:R-:W-:-:S02]  /*58d0*/  UIADD3 UR19, UR40, 0x1, URZ ;  /* 0x0000000128137890 */ /* 0x000fc4000fffe03f */
[----:B------:R-:W-:Y:S02]  /*58e0*/  UIADD3 UR15, UR4, -0x1, URZ ;  /* 0xffffffff040f7890 */ /* 0x000fe4000fffe03f */
[----:B------:R-:W-:Y:S02]  /*58f0*/  USHF.L.U32 UR17, UR7, UR5, URZ ;  /* 0x0000000507117299 */ /* 0x000fe4000800063f */
[----:B------:R-:W-:Y:S01]  /*5900*/  ULOP3.LUT UR16, URZ, UR6, URZ, 0x33, !UPT ;  /* 0x000000063f107292 */ /* 0x000fe2000f8e333f */
[----:B------:R-:W-:-:S11]  /*5910*/  ULDC.64 UR20, c[0x0][0x198] ;  /* 0x0000660000147ab9 */ /* 0x000fd60000000a00 */
.L_x_179:
[----:B------:R-:W-:-:S03]  /*5920*/  UMOV UR4, 0xffffffff ;  /* 0xffffffff00047882 */ /* 0x000fc60000000000 */
[----:B------:R-:W-:Y:S05]  /*5930*/  BRA.DIV UR4, `(.L_x_168) ;  /* 0x0000000e04bc7947 */ /* 0x000fea000b800000 */
[----:B------:R-:W-:-:S13]  /*5940*/  ELECT P6, URZ, PT ;  /* 0x00000000003f782f */ /* 0x000fda00038c0000 */
.L_x_191:
[----:B------:R-:W0:Y:S01]  /*5950*/  LDC R3, c[0x0][0x28c] ;  /* 0x0000a300ff037b82 */ /* 0x000e220000000800 */
[----:B------:R-:W-:Y:S01]  /*5960*/  BSSY B1, `(.L_x_169) ;  /* 0x0000037000017945 */ /* 0x000fe20003800000 */
[----:B0-----:R-:W-:-:S13]  /*5970*/  ISETP.LT.OR P6, PT, R3, 0x1, !P6 ;  /* 0x000000010300780c */ /* 0x001fda00077c1670 */
[----:B------:R-:W-:Y:S05]  /*5980*/  @P6 BRA `(.L_x_170) ;  /* 0x0000000000d06947 */ /* 0x000fea0003800000 */
[----:B------:R-:W-:Y:S02]  /*5990*/  IMAD.SHL.U32 R22, R22, 0x80, RZ ;  /* 0x0000008016167824 */ /* 0x000fe400078e00ff */
[----:B------:R-:W-:Y:S02]  /*59a0*/  IMAD.SHL.U32 R19, R19, 0x40, RZ ;  /* 0x0000004013137824 */ /* 0x000fe400078e00ff */
[----:B------:R-:W-:Y:S02]  /*59b0*/  IMAD.MOV.U32 R12, RZ, RZ, RZ ;  /* 0x000000ffff0c7224 */ /* 0x000fe400078e00ff */
[----:B------:R-:W-:Y:S02]  /*59c0*/  IMAD.U32 R13, RZ, RZ, UR19 ;  /* 0x00000013ff0d7e24 */ /* 0x000fe4000f8e00ff */
[----:B------:R-:W-:Y:S02]  /*59d0*/  IMAD.MOV.U32 R3, RZ, RZ, R0 ;  /* 0x000000ffff037224 */ /* 0x000fe400078e0000 */
[----:B------:R-:W-:-:S07]  /*59e0*/  IMAD.MOV.U32 R4, RZ, RZ, R7 ;  /* 0x000000ffff047224 */ /* 0x000fce00078e0007 */
.L_x_174:
[----:B------:R-:W0:Y:S01]  /*59f0*/  S2R R10, SR_CgaCtaId ;  /* 0x00000000000a7919 */ /* 0x000e220000008800 */
[----:B------:R-:W-:Y:S01]  /*5a00*/  MOV R5, 0x400 ;  /* 0x0000040000057802 */ /* 0x000fe20000000f00 */
[----:B------:R-:W1:Y:S03]  /*5a10*/  @!P2 LDC R9, c[0x0][0x500] ;  /* 0x00014000ff09ab82 */ /* 0x000e660000000800 */
[----:B0-----:R-:W-:Y:S02]  /*5a20*/  LEA R11, R10, R5, 0x18 ;  /* 0x000000050a0b7211 */ /* 0x001fe400078ec0ff */
[----:B------:R-:W-:-:S03]  /*5a30*/  SHF.L.U32 R5, R3, 0x1f, RZ ;  /* 0x0000001f03057819 */ /* 0x000fc600000006ff */
[----:B------:R-:W-:-:S04]  /*5a40*/  IMAD R10, R4, 0x8, R11 ;  /* 0x00000008040a7824 */ /* 0x000fc800078e020b */
[----:B------:R-:W0:Y:S02]  /*5a50*/  SYNCS.PHASECHK.TRANS64.TRYWAIT P1, [R10+URZ+0x18], R5 ;  /* 0x000018050a0075a7 */ /* 0x000e24000802017f */
[----:B01----:R-:W-:Y:S05]  /*5a60*/  @!P1 BRA `(.L_x_171) ;  /* 0x0000000c00909947 */ /* 0x003fea0003800000 */
.L_x_192:
[----:B0-----:R-:W-:Y:S01]  /*5a70*/  PRMT R5, R6, 0x9910, RZ ;  /* 0x0000991006057816 */ /* 0x001fe200000000ff */
[----:B------:R0:W-:Y:S03]  /*5a80*/  @!P2 SYNCS.ARRIVE.TRANS64 RZ, [R10+URZ], R9 ;  /* 0x000000090affa9a7 */ /* 0x0001e6000800003f */
[----:B------:R-:W-:-:S13]  /*5a90*/  ISETP.NE.AND P1, PT, R5, 0x2, PT ;  /* 0x000000020500780c */ /* 0x000fda0003f25270 */
[----:B0-----:R-:W-:Y:S05]  /*5aa0*/  @P1 BRA `(.L_x_172) ;  /* 0x0000000000041947 */ /* 0x001fea0003800000 */
[----:B------:R-:W-:Y:S01]  /*5ab0*/  BPT.TRAP 0x1 ;  /* 0x000000040000795c */ /* 0x000fe20000300000 */
.L_x_172:
[----:B------:R-:W-:Y:S05]  /*5ac0*/  @P0 BRA `(.L_x_173) ;  /* 0x0000000000040947 */ /* 0x000fea0003800000 */
[----:B------:R-:W-:Y:S01]  /*5ad0*/  BPT.TRAP 0x1 ;  /* 0x000000040000795c */ /* 0x000fe20000300000 */
.L_x_173:
[--C-:B------:R-:W-:Y:S01]  /*5ae0*/  IMAD R5, R4, 0x1000, R11.reuse ;  /* 0x0000100004057824 */ /* 0x100fe200078e020b */
[----:B------:R-:W-:Y:S01]  /*5af0*/  R2UR UR9, R10 ;  /* 0x000000000a0972ca */ /* 0x000fe200000e0000 */
[C---:B------:R-:W-:Y:S01]  /*5b00*/  IMAD R11, R4.reuse, 0x2000, R11 ;  /* 0x00002000040b7824 */ /* 0x040fe200078e020b */
[----:B------:R-:W-:Y:S01]  /*5b10*/  UIADD3 UR4, UP0, UR20, 0xf0, URZ ;  /* 0x000000f014047890 */ /* 0x000fe2000ff1e03f */
[----:B------:R-:W-:Y:S01]  /*5b20*/  VIADD R13, R13, 0xffffffff ;  /* 0xffffffff0d0d7836 */ /* 0x000fe20000000000 */
[----:B------:R-:W-:Y:S01]  /*5b30*/  R2UR UR5, R5 ;  /* 0x00000000050572ca */ /* 0x000fe200000e0000 */
[----:B------:R-:W-:Y:S01]  /*5b40*/  UIADD3 UR22, UP1, UR20, 0x1f0, URZ ;  /* 0x000001f014167890 */ /* 0x000fe2000ff3e03f */
[----:B------:R-:W-:Y:S01]  /*5b50*/  R2UR UR8, R11 ;  /* 0x000000000b0872ca */ /* 0x000fe200000e0000 */
[----:B------:R-:W-:Y:S01]  /*5b60*/  VIADD R4, R4, 0x1 ;  /* 0x0000000104047836 */ /* 0x000fe20000000000 */
[----:B------:R-:W-:Y:S01]  /*5b70*/  R2UR UR11, R19 ;  /* 0x00000000130b72ca */ /* 0x000fe200000e0000 */
[----:B------:R-:W-:Y:S01]  /*5b80*/  UIADD3.X UR23, URZ, UR21, URZ, UP1, !UPT ;  /* 0x000000153f177290 */ /* 0x000fe20008ffe43f */
[----:B------:R-:W-:Y:S01]  /*5b90*/  R2UR UR10, R12 ;  /* 0x000000000c0a72ca */ /* 0x000fe200000e0000 */
[----:B------:R-:W-:Y:S01]  /*5ba0*/  UMOV UR6, 0x0 ;  /* 0x0000000000067882 */ /* 0x000fe20000000000 */
[----:B------:R-:W-:Y:S01]  /*5bb0*/  R2UR UR12, R2 ;  /* 0x00000000020c72ca */ /* 0x000fe200000e0000 */
[----:B------:R-:W-:Y:S01]  /*5bc0*/  UMOV UR7, 0x10000000 ;  /* 0x1000000000077882 */ /* 0x000fe20000000000 */
[----:B------:R-:W-:Y:S01]  /*5bd0*/  R2UR UR18, R22 ;  /* 0x00000000161272ca */ /* 0x000fe200000e0000 */
[----:B------:R-:W-:Y:S01]  /*5be0*/  VIADD R12, R12, 0x40 ;  /* 0x000000400c0c7836 */ /* 0x000fe20000000000 */
[----:B------:R-:W-:Y:S01]  /*5bf0*/  ISETP.GT.AND P3, PT, R13, 0x1, PT ;  /* 0x000000010d00780c */ /* 0x000fe20003f64270 */
[----:B------:R-:W-:Y:S01]  /*5c00*/  UIADD3 UR13, UR5, 0x100, URZ ;  /* 0x00000100050d7890 */ /* 0x000fe2000fffe03f */
[----:B------:R-:W-:Y:S01]  /*5c10*/  ISETP.NE.AND P1, PT, R4, 0x3, PT ;  /* 0x000000030400780c */ /* 0x000fe20003f25270 */
[----:B------:R-:W-:-:S02]  /*5c20*/  UIADD3.X UR5, URZ, UR21, URZ, UP0, !UPT ;  /* 0x000000153f057290 */ /* 0x000fc400087fe43f */
[----:B------:R-:W-:Y:S01]  /*5c30*/  UIADD3 UR14, UR8, 0x3100, URZ ;  /* 0x00003100080e7890 */ /* 0x000fe2000fffe03f */
[----:B------:R-:W-:Y:S02]  /*5c40*/  SEL R10, RZ, 0x1, P1 ;  /* 0x00000001ff0a7807 */ /* 0x000fe40000800000 */
[----:B------:R-:W-:Y:S01]  /*5c50*/  UMOV UR8, UR13 ;  /* 0x0000000d00087c82 */ /* 0x000fe20008000000 */
[----:B------:R-:W-:Y:S02]  /*5c60*/  SEL R4, R4, RZ, P1 ;  /* 0x000000ff04047207 */ /* 0x000fe40000800000 */
[----:B------:R-:W-:Y:S01]  /*5c70*/  LOP3.LUT R3, R3, R10, RZ, 0x3c, !PT ;  /* 0x0000000a03037212 */ /* 0x000fe200078e3cff */
[----:B------:R0:W-:Y:S02]  /*5c80*/  UTMALDG.3D [UR8], [UR4], desc[UR6] ;  /* 0x00000608040075b4 */ /* 0x0001e40008011000 */
[----:B0-----:R-:W-:Y:S01]  /*5c90*/  UMOV UR8, UR14 ;  /* 0x0000000e00087c82 */ /* 0x001fe20008000000 */
[----:B------:R-:W-:-:S02]  /*5ca0*/  UMOV UR11, UR18 ;  /* 0x00000012000b7c82 */ /* 0x000fc40008000000 */
[----:B------:R0:W-:Y:S02]  /*5cb0*/  UTMALDG.3D [UR8], [UR22], desc[UR6] ;  /* 0x00000608160075b4 */ /* 0x0001e40008011000 */
[----:B0-----:R-:W-:Y:S05]  /*5cc0*/  @P3 BRA `(.L_x_174) ;  /* 0xfffffffc00483947 */ /* 0x001fea000383ffff */
.L_x_170:
[----:B------:R-:W-:Y:S05]  /*5cd0*/  BSYNC B1 ;  /* 0x0000000000017941 */ /* 0x000fea0003800000 */
.L_x_169:
[----:B------:R-:W2:Y:S01]  /*5ce0*/  LDL.64 R10, [R1] ;  /* 0x00000000010a7983 */ /* 0x000ea20000100a00 */
[----:B------:R-:W-:Y:S01]  /*5cf0*/  LOP3.LUT P4, RZ, R8, 0xff, RZ, 0xc0, !PT ;  /* 0x000000ff08ff7812 */ /* 0x000fe2000788c0ff */
[----:B------:R-:W-:Y:S01]  /*5d00*/  VIADD R4, R7, UR40 ;  /* 0x0000002807047c36 */ /* 0x000fe20008000000 */
[----:B------:R-:W-:Y:S01]  /*5d10*/  ULDC.64 UR4, c[0x0][0x650] ;  /* 0x0001940000047ab9 */ /* 0x000fe20000000a00 */
[----:B------:R-:W-:Y:S01]  /*5d20*/  IMAD.U32 R7, RZ, RZ, UR40 ;  /* 0x00000028ff077e24 */ /* 0x000fe2000f8e00ff */
[----:B------:R-:W-:Y:S01]  /*5d30*/  UISETP.GE.U32.AND UP0, UPT, UR40, 0x3, UPT ;  /* 0x000000032800788c */ /* 0x000fe2000bf06070 */
[----:B------:R-:W-:Y:S01]  /*5d40*/  BSSY B1, `(.L_x_175) ;  /* 0x000006f000017945 */ /* 0x000fe20003800000 */
[----:B------:R-:W-:Y:S01]  /*5d50*/  ISETP.GT.U32.AND P1, PT, R4, 0x2, PT ;  /* 0x000000020400780c */ /* 0x000fe20003f24070 */
[----:B------:R-:W-:Y:S01]  /*5d60*/  IMAD.MOV.U32 R19, RZ, RZ, -0x1 ;  /* 0xffffffffff137424 */ /* 0x000fe200078e00ff */
[----:B------:R-:W-:Y:S01]  /*5d70*/  PRMT R8, RZ, 0x7610, R8 ;  /* 0x00007610ff087816 */ /* 0x000fe20000000008 */
[----:B------:R-:W-:Y:S01]  /*5d80*/  IMAD.MOV.U32 R22, RZ, RZ, -0x1 ;  /* 0xffffffffff167424 */ /* 0x000fe200078e00ff */
[----:B------:R-:W-:-:S02]  /*5d90*/  ISETP.LT.U32.AND P1, PT, R7, 0x3, P1 ;  /* 0x000000030700780c */ /* 0x000fc40000f21070 */
[----:B------:R-:W-:Y:S01]  /*5da0*/  PLOP3.LUT P3, PT, PT, PT, UP0, 0x80, 0x0 ;  /* 0x000000000000781c */ /* 0x000fe20003f6f008 */
[----:B------:R-:W0:Y:S01]  /*5db0*/  @P4 S2R R3, SR_CgaCtaId ;  /* 0x0000000000034919 */ /* 0x000e220000008800 */
[----:B------:R-:W-:-:S04]  /*5dc0*/  @P4 MOV R2, 0x400 ;  /* 0x0000040000024802 */ /* 0x000fc80000000f00 */
[----:B0-----:R-:W-:Y:S01]  /*5dd0*/  @P4 LEA R5, R3, R2, 0x18 ;  /* 0x0000000203054211 */ /* 0x001fe200078ec0ff */
[----:B------:R-:W-:-:S03]  /*5de0*/  IMAD.WIDE.U32 R2, R4, -0x55555555, RZ ;  /* 0xaaaaaaab04027825 */ /* 0x000fc600078e00ff */
[----:B------:R0:W-:Y:S01]  /*5df0*/  @P4 SYNCS.ARRIVE.TRANS64.A1T0 RZ, [R5+URZ+0x68], RZ ;  /* 0x000068ff05ff49a7 */ /* 0x0001e2000810003f */
[----:B------:R-:W-:Y:S01]  /*5e00*/  IMAD.MOV.U32 R2, RZ, RZ, -0x1 ;  /* 0xffffffffff027424 */ /* 0x000fe200078e00ff */
[----:B0-----:R-:W-:Y:S02]  /*5e10*/  SHF.R.U32.HI R5, RZ, 0x1, R3 ;  /* 0x00000001ff057819 */ /* 0x001fe40000011603 */
[----:B------:R-:W-:-:S03]  /*5e20*/  SEL R3, RZ, 0x1, !P1 ;  /* 0x00000001ff037807 */ /* 0x000fc60004800000 */
[----:B------:R-:W-:Y:S01]  /*5e30*/  IMAD R7, R5, -0x3, R4 ;  /* 0xfffffffd05077824 */ /* 0x000fe200078e0204 */
[----:B------:R-:W-:Y:S02]  /*5e40*/  LOP3.LUT R0, R0, R3, RZ, 0x3c, !PT ;  /* 0x0000000300007212 */ /* 0x000fe400078e3cff */
[----:B------:R-:W-:Y:S02]  /*5e50*/  PRMT R3, RZ, 0x7610, R3 ;  /* 0x00007610ff037816 */ /* 0x000fe40000000003 */
[----:B------:R-:W-:Y:S02]  /*5e60*/  @P3 LOP3.LUT R0, R0, 0x1, R5, 0x78, !PT ;  /* 0x0000000100003812 */ /* 0x000fe400078e7805 */
[----:B--2---:R-:W-:-:S04]  /*5e70*/  IADD3 R18, P4, R18, R10, RZ ;  /* 0x0000000a12127210 */ /* 0x004fc80007f9e0ff */
[----:B------:R-:W-:Y:S01]  /*5e80*/  ISETP.GE.U32.AND P1, PT, R18, UR4, PT ;  /* 0x0000000412007c0c */ /* 0x000fe2000bf26070 */
[----:B------:R-:W-:-:S05]  /*5e90*/  IMAD.X R17, R17, 0x1, R23, P4 ;  /* 0x0000000111117824 */ /* 0x000fca00020e0617 */
[----:B------:R-:W-:-:S13]  /*5ea0*/  ISETP.GE.U32.AND.EX P1, PT, R17, UR5, PT, P1 ;  /* 0x0000000511007c0c */ /* 0x000fda000bf26110 */
[----:B------:R-:W-:Y:S05]  /*5eb0*/  @P1 BRA `(.L_x_176) ;  /* 0x00000004005c1947 */ /* 0x000fea0003800000 */
[----:B------:R-:W0:Y:S01]  /*5ec0*/  S2R R11, SR_CTAID.X ;  /* 0x00000000000b7919 */ /* 0x000e220000002500 */
[----:B------:R-:W-:Y:S01]  /*5ed0*/  ULDC.64 UR4, c[0x0][0x628] ;  /* 0x00018a0000047ab9 */ /* 0x000fe20000000a00 */
[----:B------:R-:W1:Y:S01]  /*5ee0*/  LDC R12, c[0x0][0x144] ;  /* 0x00005100ff0c7b82 */ /* 0x000e620000000800 */
[----:B------:R-:W-:Y:S01]  /*5ef0*/  ISETP.NE.U32.AND P1, PT, RZ, UR4, PT ;  /* 0x00000004ff007c0c */ /* 0x000fe2000bf25070 */
[----:B------:R-:W2:Y:S01]  /*5f00*/  S2R R9, SR_CTAID.Y ;  /* 0x0000000000097919 */ /* 0x000ea20000002600 */
[----:B------:R-:W-:Y:S01]  /*5f10*/  ULDC UR6, c[0x0][0x150] ;  /* 0x0000540000067ab9 */ /* 0x000fe20000000800 */
[----:B------:R-:W-:Y:S01]  /*5f20*/  ULDC UR7, c[0x0][0x630] ;  /* 0x00018c0000077ab9 */ /* 0x000fe20000000800 */
[----:B------:R-:W-:Y:S01]  /*5f30*/  ISETP.NE.AND.EX P1, PT, RZ, UR5, PT, P1 ;  /* 0x00000005ff007c0c */ /* 0x000fe2000bf25310 */
[----:B------:R-:W-:Y:S01]  /*5f40*/  IMAD.MOV.U32 R2, RZ, RZ, R18 ;  /* 0x000000ffff027224 */ /* 0x000fe200078e0012 */
[----:B0-----:R-:W-:-:S05]  /*5f50*/  I2FP.F32.U32 R3, R11 ;  /* 0x0000000b00037245 */ /* 0x001fca0000201000 */
[----:B------:R-:W-:Y:S01]  /*5f60*/  FMUL R14, R3, UR6 ;  /* 0x00000006030e7c20 */ /* 0x000fe20008400000 */
[----:B------:R-:W-:-:S05]  /*5f70*/  IMAD.MOV.U32 R3, RZ, RZ, R17 ;  /* 0x000000ffff037224 */ /* 0x000fca00078e0011 */
[----:B--2---:R-:W-:Y:S05]  /*5f80*/  @!P1 BRA `(.L_x_177) ;  /* 0x0000000000289947 */ /* 0x004fea0003800000 */
[----:B------:R-:W-:Y:S02]  /*5f90*/  ULDC UR6, c[0x0][0x634] ;  /* 0x00018d0000067ab9 */ /* 0x000fe40000000800 */
[----:B------:R-:W-:-:S05]  /*5fa0*/  IADD3 R3, P1, R18, UR6, RZ ;  /* 0x0000000612037c10 */ /* 0x000fca000ff3e0ff */
[----:B------:R-:W-:-:S04]  /*5fb0*/  IMAD.X R13, RZ, RZ, R17, P1 ;  /* 0x000000ffff0d7224 */ /* 0x000fc800008e0611 */
[----:B------:R-:W-:-:S04]  /*5fc0*/  IMAD.WIDE.U32 R4, R13, UR4, RZ ;  /* 0x000000040d047c25 */ /* 0x000fc8000f8e00ff */
[----:B------:R-:W-:-:S04]  /*5fd0*/  IMAD.WIDE.U32 R4, P1, R3, UR5, R4 ;  /* 0x0000000503047c25 */ /* 0x000fc8000f820004 */
[----:B------:R-:W-:-:S04]  /*5fe0*/  IMAD.WIDE.U32 R2, R3, UR4, RZ ;  /* 0x0000000403027c25 */ /* 0x000fc8000f8e00ff */
[----:B------:R-:W-:Y:S01]  /*5ff0*/  IMAD.MOV.U32 R2, RZ, RZ, R5 ;  /* 0x000000ffff027224 */ /* 0x000fe200078e0005 */
[----:B------:R-:W-:Y:S01]  /*6000*/  IADD3 RZ, P3, R3, R4, RZ ;  /* 0x0000000403ff7210 */ /* 0x000fe20007f7e0ff */
[----:B------:R-:W-:-:S04]  /*6010*/  IMAD.X R3, RZ, RZ, RZ, P1 ;  /* 0x000000ffff037224 */ /* 0x000fc800008e06ff */
[----:B------:R-:W-:-:S08]  /*6020*/  IMAD.WIDE.U32.X R2, R13, UR5, R2, P3 ;  /* 0x000000050d027c25 */ /* 0x000fd000098e0402 */
.L_x_177:
[--C-:B------:R-:W-:Y:S01]  /*6030*/  SHF.R.U64 R10, R2, UR7, R3.reuse ;  /* 0x00000007020a7c19 */ /* 0x100fe20008001203 */
[----:B------:R-:W0:Y:S01]  /*6040*/  F2I.U32.TRUNC.NTZ R14, R14 ;  /* 0x0000000e000e7305 */ /* 0x000e22000020f000 */
[----:B------:R-:W-:Y:S01]  /*6050*/  SHF.R.U32.HI R2, RZ, UR7, R3 ;  /* 0x00000007ff027c19 */ /* 0x000fe20008011603 */
[----:B------:R-:W-:Y:S01]  /*6060*/  ULDC.64 UR4, c[0x0][0x620] ;  /* 0x0001880000047ab9 */ /* 0x000fe20000000a00 */
[----:B------:R-:W-:Y:S01]  /*6070*/  IADD3 R5, P1, RZ, -R10, RZ ;  /* 0x8000000aff057210 */ /* 0x000fe20007f3e0ff */
[----:B------:R-:W-:Y:S01]  /*6080*/  IMAD.MOV.U32 R3, RZ, RZ, R17 ;  /* 0x000000ffff037224 */ /* 0x000fe200078e0011 */
[----:B------:R-:W-:-:S03]  /*6090*/  ULDC.64 UR6, c[0x0][0x640] ;  /* 0x0001900000067ab9 */ /* 0x000fc60000000a00 */
[----:B------:R-:W-:Y:S01]  /*60a0*/  IMAD.X R2, RZ, RZ, ~R2, P1 ;  /* 0x000000ffff027224 */ /* 0x000fe200008e0e02 */
[----:B------:R-:W-:-:S03]  /*60b0*/  ISETP.NE.U32.AND P1, PT, RZ, UR6, PT ;  /* 0x00000006ff007c0c */ /* 0x000fc6000bf25070 */
[----:B------:R-:W-:Y:S01]  /*60c0*/  IMAD R4, R2, UR4, RZ ;  /* 0x0000000402047c24 */ /* 0x000fe2000f8e02ff */
[----:B------:R-:W-:Y:S01]  /*60d0*/  ISETP.NE.AND.EX P1, PT, RZ, UR7, PT, P1 ;  /* 0x00000007ff007c0c */ /* 0x000fe2000bf25310 */
[----:B------:R-:W-:-:S04]  /*60e0*/  IMAD.MOV.U32 R2, RZ, RZ, R18 ;  /* 0x000000ffff027224 */ /* 0x000fc800078e0012 */
[----:B------:R-:W-:Y:S01]  /*60f0*/  IMAD.WIDE.U32 R2, R5, UR4, R2 ;  /* 0x0000000405027c25 */ /* 0x000fe2000f8e0002 */
[----:B------:R-:W-:-:S03]  /*6100*/  ULDC UR4, c[0x0][0x618] ;  /* 0x0001860000047ab9 */ /* 0x000fc60000000800 */
[----:B------:R-:W-:Y:S01]  /*6110*/  IMAD R5, R5, UR5, R4 ;  /* 0x0000000505057c24 */ /* 0x000fe2000f8e0204 */
[----:B------:R-:W-:Y:S01]  /*6120*/  ULDC UR5, c[0x0][0x154] ;  /* 0x0000550000057ab9 */ /* 0x000fe20000000800 */
[----:B0-----:R-:W-:Y:S02]  /*6130*/  IMAD.MOV R4, RZ, RZ, -R14 ;  /* 0x000000ffff047224 */ /* 0x001fe400078e0a0e */
[----:B------:R-:W0:Y:S01]  /*6140*/  LDC R14, c[0x0][0x148] ;  /* 0x00005200ff0e7b82 */ /* 0x000e220000000800 */
[----:B------:R-:W-:Y:S02]  /*6150*/  IMAD.IADD R3, R3, 0x1, R5 ;  /* 0x0000000103037824 */ /* 0x000fe400078e0205 */
[----:B-1----:R-:W-:Y:S01]  /*6160*/  IMAD R11, R12, R4, R11 ;  /* 0x000000040c0b7224 */ /* 0x002fe200078e020b */
[----:B------:R-:W-:Y:S02]  /*6170*/  I2FP.F32.U32 R4, R9 ;  /* 0x0000000900047245 */ /* 0x000fe40000201000 */
[----:B------:R-:W-:-:S02]  /*6180*/  SHF.R.U64 R12, R2, UR4, R3 ;  /* 0x00000004020c7c19 */ /* 0x000fc40008001203 */
[----:B------:R-:W-:Y:S01]  /*6190*/  SHF.R.U32.HI R3, RZ, UR4, R3 ;  /* 0x00000004ff037c19 */ /* 0x000fe20008011603 */
[----:B------:R-:W-:Y:S01]  /*61a0*/  FMUL R4, R4, UR5 ;  /* 0x0000000504047c20 */ /* 0x000fe20008400000 */
[----:B------:R-:W-:Y:S02]  /*61b0*/  ULDC UR4, c[0x0][0x608] ;  /* 0x0001820000047ab9 */ /* 0x000fe40000000800 */
[--C-:B------:R-:W-:Y:S01]  /*61c0*/  SHF.R.U64 R15, R12, UR4, R3.reuse ;  /* 0x000000040c0f7c19 */ /* 0x100fe20008001203 */
[----:B------:R1:W2:Y:S01]  /*61d0*/  F2I.U32.TRUNC.NTZ R20, R4 ;  /* 0x0000000400147305 */ /* 0x0002a2000020f000 */
[----:B------:R-:W-:Y:S01]  /*61e0*/  SHF.R.U32.HI R2, RZ, UR4, R3 ;  /* 0x00000004ff027c19 */ /* 0x000fe20008011603 */
[----:B------:R-:W-:-:S03]  /*61f0*/  ULDC UR4, c[0x0][0x658] ;  /* 0x0001960000047ab9 */ /* 0x000fc60000000800 */
[--C-:B------:R-:W-:Y:S02]  /*6200*/  SHF.R.U64 R13, R15, UR4, R2.reuse ;  /* 0x000000040f0d7c19 */ /* 0x100fe40008001202 */
[----:B------:R-:W-:-:S03]  /*6210*/  SHF.R.U32.HI R19, RZ, UR4, R2 ;  /* 0x00000004ff137c19 */ /* 0x000fc60008011602 */
[----:B------:R-:W-:Y:S02]  /*6220*/  IMAD.MOV.U32 R2, RZ, RZ, R13 ;  /* 0x000000ffff027224 */ /* 0x000fe400078e000d */
[----:B------:R-:W-:Y:S01]  /*6230*/  IMAD.MOV.U32 R3, RZ, RZ, R19 ;  /* 0x000000ffff037224 */ /* 0x000fe200078e0013 */
[----:B-1----:R-:W-:Y:S06]  /*6240*/  @!P1 BRA `(.L_x_178) ;  /* 0x0000000000289947 */ /* 0x002fec0003800000 */
        /* <DEDUP_REMOVED lines=10> */
.L_x_178:
[----:B------:R-:W1:Y:S01]  /*62f0*/  LDC R4, c[0x0][0x65c] ;  /* 0x00019700ff047b82 */ /* 0x000e620000000800 */
[----:B------:R-:W-:Y:S01]  /*6300*/  ULDC UR4, c[0x0][0x648] ;  /* 0x0001920000047ab9 */ /* 0x000fe20000000800 */
[----:B------:R-:W-:Y:S01]  /*6310*/  LOP3.LUT R15, R15, UR16, RZ, 0xc0, !PT ;  /* 0x000000100f0f7c12 */ /* 0x000fe2000f8ec0ff */
[----:B--2---:R-:W-:Y:S01]  /*6320*/  IMAD.MOV R20, RZ, RZ, -R20 ;  /* 0x000000ffff147224 */ /* 0x004fe200078e0a14 */
[----:B------:R-:W-:Y:S01]  /*6330*/  SHF.R.U64 R2, R2, UR4, R3 ;  /* 0x0000000402027c19 */ /* 0x000fe20008001203 */
[----:B------:R-:W-:Y:S01]  /*6340*/  ULDC UR4, c[0x0][0x638] ;  /* 0x00018e0000047ab9 */ /* 0x000fe20000000800 */
[----:B------:R-:W-:Y:S01]  /*6350*/  LOP3.LUT R12, R12, UR15, RZ, 0xc0, !PT ;  /* 0x0000000f0c0c7c12 */ /* 0x000fe2000f8ec0ff */
[----:B------:R-:W-:Y:S01]  /*6360*/  ULDC UR5, c[0x0][0x610] ;  /* 0x0001840000057ab9 */ /* 0x000fe20000000800 */
[----:B------:R-:W-:Y:S01]  /*6370*/  IMAD.MOV.U32 R3, RZ, RZ, 0x1 ;  /* 0x00000001ff037424 */ /* 0x000fe200078e00ff */
[----:B-1----:R-:W-:Y:S01]  /*6380*/  ISETP.NE.AND P1, PT, R4, 0x1, PT ;  /* 0x000000010400780c */ /* 0x002fe20003f25270 */
[----:B------:R-:W-:-:S02]  /*6390*/  IMAD.MOV R4, RZ, RZ, -R2 ;  /* 0x000000ffff047224 */ /* 0x000fc400078e0a02 */
[----:B------:R-:W-:Y:S02]  /*63a0*/  IMAD R2, R2, UR17, R15 ;  /* 0x0000001102027c24 */ /* 0x000fe4000f8e020f */
[----:B------:R-:W-:Y:S01]  /*63b0*/  IMAD R13, R4, UR4, R13 ;  /* 0x00000004040d7c24 */ /* 0x000fe2000f8e020d */
[----:B------:R-:W-:-:S07]  /*63c0*/  ULDC UR4, c[0x0][0x600] ;  /* 0x0001800000047ab9 */ /* 0x000fce0000000800 */
[----:B0-----:R-:W-:-:S04]  /*63d0*/  @P1 IMAD R11, R14, R20, R9 ;  /* 0x000000140e0b1224 */ /* 0x001fc800078e0209 */
[----:B------:R-:W-:Y:S02]  /*63e0*/  IMAD R11, R2, UR5, R11 ;  /* 0x00000005020b7c24 */ /* 0x000fe4000f8e020b */
[----:B------:R-:W-:-:S05]  /*63f0*/  IMAD R2, R13, UR4, R12 ;  /* 0x000000040d027c24 */ /* 0x000fca000f8e020c */
[----:B------:R-:W-:Y:S02]  /*6400*/  SEL R22, R2, R11, !P1 ;  /* 0x0000000b02167207 */ /* 0x000fe40004800000 */
[----:B------:R-:W-:Y:S01]  /*6410*/  SEL R19, R11, R2, !P1 ;  /* 0x000000020b137207 */ /* 0x000fe20004800000 */
[----:B------:R-:W-:-:S07]  /*6420*/  IMAD.MOV.U32 R2, RZ, RZ, R10 ;  /* 0x000000ffff027224 */ /* 0x000fce00078e000a */
.L_x_176:
[----:B------:R-:W-:Y:S05]  /*6430*/  BSYNC B1 ;  /* 0x0000000000017941 */ /* 0x000fea0003800000 */
.L_x_175:
[----:B------:R-:W-:-:S13]  /*6440*/  LOP3.LUT P1, RZ, R3, 0xff, RZ, 0xc0, !PT ;  /* 0x000000ff03ff7812 */ /* 0x000fda000782c0ff */
[----:B------:R-:W-:Y:S05]  /*6450*/  @P1 BRA `(.L_x_179) ;  /* 0xfffffff400301947 */ /* 0x000fea000383ffff */
[----:B------:R-:W-:Y:S05]  /*6460*/  BSYNC B0 ;  /* 0x0000000000007941 */ /* 0x000fea0003800000 */
.L_x_167:
[----:B------:R-:W-:-:S03]  /*6470*/  UMOV UR4, 0xffffffff ;  /* 0xffffffff00047882 */ /* 0x000fc60000000000 */
[----:B------:R-:W-:Y:S05]  /*6480*/  BRA.DIV UR4, `(.L_x_180) ;  /* 0x00000006041c7947 */ /* 0x000fea000b800000 */
[----:B------:R-:W-:-:S13]  /*6490*/  ELECT P6, URZ, PT ;  /* 0x00000000003f782f */ /* 0x000fda00038c0000 */
.L_x_195:
[----:B------:R-:W-:Y:S04]  /*64a0*/  BSSY B0, `(.L_x_181) ;  /* 0x0000022000007945 */ /* 0x000fe80003800000 */
[----:B------:R-:W-:Y:S05]  /*64b0*/  @!P6 BRA `(.L_x_182) ;  /* 0x000000000080e947 */ /* 0x000fea0003800000 */
[----:B------:R-:W-:-:S04]  /*64c0*/  LOP3.LUT R16, R16, 0x2, RZ, 0xfc, !PT ;  /* 0x0000000210107812 */ /* 0x000fc800078efcff */
[----:B------:R-:W-:-:S13]  /*64d0*/  ISETP.NE.AND P0, PT, R16, 0x3, PT ;  /* 0x000000031000780c */ /* 0x000fda0003f05270 */
[----:B------:R-:W-:Y:S05]  /*64e0*/  @!P0 BRA `(.L_x_183) ;  /* 0x0000000000048947 */ /* 0x000fea0003800000 */
[----:B------:R-:W-:Y:S01]  /*64f0*/  BPT.TRAP 0x1 ;  /* 0x000000040000795c */ /* 0x000fe20000300000 */
.L_x_183:
[----:B------:R-:W0:Y:S01]  /*6500*/  S2R R3, SR_CgaCtaId ;  /* 0x0000000000037919 */ /* 0x000e220000008800 */
[----:B------:R-:W-:Y:S02]  /*6510*/  MOV R2, 0x400 ;  /* 0x0000040000027802 */ /* 0x000fe40000000f00 */
[----:B------:R-:W-:Y:S02]  /*6520*/  SHF.L.U32 R4, R0, 0x1f, RZ ;  /* 0x0000001f00047819 */ /* 0x000fe400000006ff */
[----:B0-----:R-:W-:-:S05]  /*6530*/  LEA R2, R3, R2, 0x18 ;  /* 0x0000000203027211 */ /* 0x001fca00078ec0ff */
[----:B------:R-:W-:-:S04]  /*6540*/  VIADD R2, R2, 0x18 ;  /* 0x0000001802027836 */ /* 0x000fc80000000000 */
[C---:B------:R-:W-:Y:S02]  /*6550*/  IMAD R9, R7.reuse, 0x8, R2 ;  /* 0x0000000807097824 */ /* 0x040fe400078e0202 */
[----:B------:R-:W-:Y:S02]  /*6560*/  VIADD R7, R7, 0x1 ;  /* 0x0000000107077836 */ /* 0x000fe40000000000 */
[----:B------:R-:W0:Y:S03]  /*6570*/  SYNCS.PHASECHK.TRANS64.TRYWAIT P0, [R9+URZ], R4 ;  /* 0x00000004090075a7 */ /* 0x000e26000800017f */
[----:B------:R-:W-:-:S04]  /*6580*/  ISETP.NE.AND P1, PT, R7, 0x3, PT ;  /* 0x000000030700780c */ /* 0x000fc80003f25270 */
[----:B------:R-:W-:Y:S02]  /*6590*/  SEL R3, RZ, 0x1, P1 ;  /* 0x00000001ff037807 */ /* 0x000fe40000800000 */
[----:B------:R-:W-:Y:S02]  /*65a0*/  SEL R7, R7, RZ, P1 ;  /* 0x000000ff07077207 */ /* 0x000fe40000800000 */
[----:B------:R-:W-:-:S03]  /*65b0*/  LOP3.LUT R11, R0, R3, RZ, 0x3c, !PT ;  /* 0x00000003000b7212 */ /* 0x000fc600078e3cff */
[----:B------:R-:W-:Y:S01]  /*65c0*/  IMAD R6, R7, 0x8, R2 ;  /* 0x0000000807067824 */ /* 0x000fe200078e0202 */
[----:B------:R-:W-:Y:S01]  /*65d0*/  SHF.L.U32 R5, R11, 0x1f, RZ ;  /* 0x0000001f0b057819 */ /* 0x000fe200000006ff */
[----:B0-----:R-:W-:Y:S06]  /*65e0*/  @!P0 BRA `(.L_x_184) ;  /* 0x0000000000e48947 */ /* 0x001fec0003800000 */
.L_x_196:
[----:B------:R-:W1:Y:S01]  /*65f0*/  SYNCS.PHASECHK.TRANS64.TRYWAIT P0, [R6+URZ], R5 ;  /* 0x00000005060075a7 */ /* 0x000e62000800017f */
[----:B------:R-:W-:-:S05]  /*6600*/  VIADD R0, R7, 0x1 ;  /* 0x0000000107007836 */ /* 0x000fca0000000000 */
[----:B------:R-:W-:-:S04]  /*6610*/  ISETP.NE.AND P1, PT, R0, 0x3, PT ;  /* 0x000000030000780c */ /* 0x000fc80003f25270 */
[----:B0-----:R-:W-:Y:S02]  /*6620*/  SEL R4, RZ, 0x1, P1 ;  /* 0x00000001ff047807 */ /* 0x001fe40000800000 */
[----:B------:R-:W-:Y:S02]  /*6630*/  SEL R3, R0, RZ, P1 ;  /* 0x000000ff00037207 */ /* 0x000fe40000800000 */
[----:B------:R-:W-:Y:S01]  /*6640*/  LOP3.LUT R0, R11, R4, RZ, 0x3c, !PT ;  /* 0x000000040b007212 */ /* 0x000fe200078e3cff */
[----:B-1----:R-:W-:Y:S06]  /*6650*/  @!P0 BRA `(.L_x_185) ;  /* 0x0000000000dc8947 */ /* 0x002fec0003800000 */
.L_x_197:
[----:B------:R-:W-:Y:S01]  /*6660*/  IMAD R3, R3, 0x8, R2 ;  /* 0x0000000803037824 */ /* 0x000fe200078e0202 */
[----:B------:R-:W-:-:S07]  /*6670*/  SHF.L.U32 R0, R0, 0x1f, RZ ;  /* 0x0000001f00007819 */ /* 0x000fce00000006ff */
.L_x_186:
[----:B-1----:R1:W2:Y:S02]  /*6680*/  SYNCS.PHASECHK.TRANS64.TRYWAIT P0, [R3+URZ], R0 ;  /* 0x00000000030075a7 */ /* 0x0022a4000800017f */
[----:B--2---:R-:W-:Y:S05]  /*6690*/  @!P0 NANOSLEEP.SYNCS 0x989680 ;  /* 0x009896800000895d */ /* 0x004fea0003900000 */
[----:B------:R-:W2:Y:S02]  /*66a0*/  @!P0 SYNCS.PHASECHK.TRANS64 P0, [R3+URZ], R0 ;  /* 0x00000000030085a7 */ /* 0x000ea4000800007f */
[----:B--2---:R-:W-:Y:S05]  /*66b0*/  @!P0 BRA `(.L_x_186) ;  /* 0xfffffffc00f08947 */ /* 0x004fea000383ffff */
.L_x_182:
[----:B------:R-:W-:Y:S05]  /*66c0*/  BSYNC B0 ;  /* 0x0000000000007941 */ /* 0x000fea0003800000 */
.L_x_181:
[----:B------:R-:W-:Y:S05]  /*66d0*/  EXIT ;  /* 0x000000000000794d */ /* 0x000fea0003800000 */
.L_x_15:
[----:B-1----:R1:W2:Y:S02]  /*66e0*/  SYNCS.PHASECHK.TRANS64.TRYWAIT P0, [R95+URZ], R0 ;  /* 0x000000005f0075a7 */ /* 0x0022a4000800017f */
[----:B--2---:R-:W-:Y:S05]  /*66f0*/  @!P0 NANOSLEEP.SYNCS 0x989680 ;  /* 0x009896800000895d */ /* 0x004fea0003900000 */
[----:B------:R-:W2:Y:S02]  /*6700*/  @!P0 SYNCS.PHASECHK.TRANS64 P0, [R95+URZ], R0 ;  /* 0x000000005f0085a7 */ /* 0x000ea4000800007f */
[----:B--2---:R-:W-:Y:S05]  /*6710*/  @!P0 BRA `(.L_x_15) ;  /* 0xfffffffc00f08947 */ /* 0x004fea000383ffff */
[----:B------:R-:W-:Y:S05]  /*6720*/  BRA `(.L_x_187) ;  /* 0xffffffac00687947 */ /* 0x000fea000383ffff */
.L_x_20:
[----:B--2---:R2:W3:Y:S02]  /*6730*/  SYNCS.PHASECHK.TRANS64.TRYWAIT P1, [R3+URZ], R0 ;  /* 0x00000000030075a7 */ /* 0x0044e4000802017f */
[----:B---3--:R-:W-:Y:S05]  /*6740*/  @!P1 NANOSLEEP.SYNCS 0x989680 ;  /* 0x009896800000995d */ /* 0x008fea0003900000 */
[----:B------:R-:W3:Y:S02]  /*6750*/  @!P1 SYNCS.PHASECHK.TRANS64 P1, [R3+URZ], R0 ;  /* 0x00000000030095a7 */ /* 0x000ee4000802007f */
[----:B---3--:R-:W-:Y:S05]  /*6760*/  @!P1 BRA `(.L_x_20) ;  /* 0xfffffffc00f09947 */ /* 0x008fea000383ffff */
[----:B------:R-:W-:Y:S05]  /*6770*/  BRA `(.L_x_19) ;  /* 0xffffffac00d07947 */ /* 0x000fea000383ffff */
.L_x_25:
[----:B--2---:R-:W-:-:S04]  /*6780*/  IMAD.U32 R4, RZ, RZ, UR4 ;  /* 0x00000004ff047e24 */ /* 0x004fc8000f8e00ff */
[----:B------:R2:W3:Y:S03]  /*6790*/  SYNCS.PHASECHK.TRANS64.TRYWAIT P1, [R4+URZ], R3 ;  /* 0x00000003040075a7 */ /* 0x0004e6000802017f */
[----:B---3--:R-:W-:Y:S05]  /*67a0*/  @!P1 NANOSLEEP.SYNCS 0x989680 ;  /* 0x009896800000995d */ /* 0x008fea0003900000 */
[----:B------:R-:W3:Y:S02]  /*67b0*/  @!P1 SYNCS.PHASECHK.TRANS64 P1, [R4+URZ], R3 ;  /* 0x00000003040095a7 */ /* 0x000ee4000802007f */
[----:B---3--:R-:W-:Y:S05]  /*67c0*/  @!P1 BRA `(.L_x_25) ;  /* 0xfffffffc00ec9947 */ /* 0x008fea000383ffff */
[----:B------:R-:W-:Y:S05]  /*67d0*/  BRA `(.L_x_24) ;  /* 0xffffffb000487947 */ /* 0x000fea000383ffff */
.L_x_31:
[----:B---3--:R3:W4:Y:S02]  /*67e0*/  SYNCS.PHASECHK.TRANS64.TRYWAIT P0, [R95+URZ+0x10], R0 ;  /* 0x000010005f0075a7 */ /* 0x008724000800017f */
[----:B----4-:R-:W-:Y:S05]  /*67f0*/  @!P0 NANOSLEEP.SYNCS 0x989680 ;  /* 0x009896800000895d */ /* 0x010fea0003900000 */
[----:B------:R-:W4:Y:S02]  /*6800*/  @!P0 SYNCS.PHASECHK.TRANS64 P0, [R95+URZ+0x10], R0 ;  /* 0x000010005f0085a7 */ /* 0x000f24000800007f */
[----:B----4-:R-:W-:Y:S05]  /*6810*/  @!P0 BRA `(.L_x_31) ;  /* 0xfffffffc00f08947 */ /* 0x010fea000383ffff */
[----:B------:R-:W-:Y:S05]  /*6820*/  BRA `(.L_x_188) ;  /* 0xffffffb400407947 */ /* 0x000fea000383ffff */
.L_x_168:
[----:B------:R-:W-:Y:S01]  /*6830*/  BSSY B1, `(.L_x_189) ;  /* 0x0000006000017945 */ /* 0x000fe20003800000 */
[----:B------:R-:W-:-:S07]  /*6840*/  IMAD.MOV.U32 R15, RZ, RZ, -0x1 ;  /* 0xffffffffff0f7424 */ /* 0x000fce00078e00ff */
[----:B-----5:R-:W-:Y:S05]  /*6850*/  WARPSYNC.COLLECTIVE R15, `(.L_x_190) ;  /* 0x000000000f0c7348 */ /* 0x020fea0003c00000 */
[----:B------:R-:W-:Y:S02]  /*6860*/  ELECT P6, UR62, PT ;  /* 0x00000000003e782f */ /* 0x000fe400038c0000 */
[----:B------:R-:W-:Y:S01]  /*6870*/  MOV R14, UR62 ;  /* 0x0000003e000e7c02 */ /* 0x000fe20008000f00 */
[----:B-----5:R-:W-:Y:S10]  /*6880*/  ENDCOLLECTIVE ;  /* 0x000000000000791b */ /* 0x020ff40003800000 */
.L_x_190:
[----:B------:R-:W-:Y:S05]  /*6890*/  BSYNC B1 ;  /* 0x0000000000017941 */ /* 0x000fea0003800000 */
.L_x_189:
[----:B------:R-:W-:Y:S05]  /*68a0*/  BRA `(.L_x_191) ;  /* 0xfffffff000287947 */ /* 0x000fea000383ffff */
.L_x_171:
[----:B0-----:R0:W1:Y:S02]  /*68b0*/  SYNCS.PHASECHK.TRANS64.TRYWAIT P1, [R10+URZ+0x18], R5 ;  /* 0x000018050a0075a7 */ /* 0x001064000802017f */
[----:B-1----:R-:W-:Y:S05]  /*68c0*/  @!P1 NANOSLEEP.SYNCS 0x989680 ;  /* 0x009896800000995d */ /* 0x002fea0003900000 */
[----:B------:R-:W1:Y:S02]  /*68d0*/  @!P1 SYNCS.PHASECHK.TRANS64 P1, [R10+URZ+0x18], R5 ;  /* 0x000018050a0095a7 */ /* 0x000e64000802007f */
[----:B-1----:R-:W-:Y:S05]  /*68e0*/  @!P1 BRA `(.L_x_171) ;  /* 0xfffffffc00f09947 */ /* 0x002fea000383ffff */
[----:B------:R-:W-:Y:S05]  /*68f0*/  BRA `(.L_x_192) ;  /* 0xfffffff0005c7947 */ /* 0x000fea000383ffff */
.L_x_180:
[----:B------:R-:W-:Y:S01]  /*6900*/  BSSY B0, `(.L_x_193) ;  /* 0x0000006000007945 */ /* 0x000fe20003800000 */
[----:B------:R-:W-:-:S07]  /*6910*/  IMAD.MOV.U32 R15, RZ, RZ, -0x1 ;  /* 0xffffffffff0f7424 */ /* 0x000fce00078e00ff */
[----:B-----5:R-:W-:Y:S05]  /*6920*/  WARPSYNC.COLLECTIVE R15, `(.L_x_194) ;  /* 0x000000000f0c7348 */ /* 0x020fea0003c00000 */
[----:B------:R-:W-:Y:S02]  /*6930*/  ELECT P6, UR62, PT ;  /* 0x00000000003e782f */ /* 0x000fe400038c0000 */
[----:B------:R-:W-:Y:S01]  /*6940*/  MOV R14, UR62 ;  /* 0x0000003e000e7c02 */ /* 0x000fe20008000f00 */
[----:B-----5:R-:W-:Y:S10]  /*6950*/  ENDCOLLECTIVE ;  /* 0x000000000000791b */ /* 0x020ff40003800000 */
.L_x_194:
[----:B------:R-:W-:Y:S05]  /*6960*/  BSYNC B0 ;  /* 0x0000000000007941 */ /* 0x000fea0003800000 */
.L_x_193:
[----:B------:R-:W-:Y:S05]  /*6970*/  BRA `(.L_x_195) ;  /* 0xfffffff800c87947 */ /* 0x000fea000383ffff */
.L_x_184:
[----:B0-----:R0:W1:Y:S02]  /*6980*/  SYNCS.PHASECHK.TRANS64.TRYWAIT P0, [R9+URZ], R4 ;  /* 0x00000004090075a7 */ /* 0x001064000800017f */
[----:B-1----:R-:W-:Y:S05]  /*6990*/  @!P0 NANOSLEEP.SYNCS 0x989680 ;  /* 0x009896800000895d */ /* 0x002fea0003900000 */
[----:B------:R-:W1:Y:S02]  /*69a0*/  @!P0 SYNCS.PHASECHK.TRANS64 P0, [R9+URZ], R4 ;  /* 0x00000004090085a7 */ /* 0x000e64000800007f */
[----:B-1----:R-:W-:Y:S05]  /*69b0*/  @!P0 BRA `(.L_x_184) ;  /* 0xfffffffc00f08947 */ /* 0x002fea000383ffff */
[----:B------:R-:W-:Y:S05]  /*69c0*/  BRA `(.L_x_196) ;  /* 0xfffffffc00087947 */ /* 0x000fea000383ffff */
.L_x_185:
[----:B0-----:R0:W1:Y:S02]  /*69d0*/  SYNCS.PHASECHK.TRANS64.TRYWAIT P0, [R6+URZ], R5 ;  /* 0x00000005060075a7 */ /* 0x001064000800017f */
[----:B-1----:R-:W-:Y:S05]  /*69e0*/  @!P0 NANOSLEEP.SYNCS 0x989680 ;  /* 0x009896800000895d */ /* 0x002fea0003900000 */
[----:B------:R-:W1:Y:S02]  /*69f0*/  @!P0 SYNCS.PHASECHK.TRANS64 P0, [R6+URZ], R5 ;  /* 0x00000005060085a7 */ /* 0x000e64000800007f */
[----:B-1----:R-:W-:Y:S05]  /*6a00*/  @!P0 BRA `(.L_x_185) ;  /* 0xfffffffc00f08947 */ /* 0x002fea000383ffff */
[----:B------:R-:W-:Y:S05]  /*6a10*/  BRA `(.L_x_197) ;  /* 0xfffffffc00107947 */ /* 0x000fea000383ffff */
.L_x_198:
[----:B------:R-:W-:-:S00]  /*6a20*/  BRA `(.L_x_198) ;  /* 0xfffffffc00fc7947 */ /* 0x000fc0000383ffff */
[----:B------:R-:W-:-:S00]  /*6a30*/  NOP ;  /* 0x0000000000007918 */ /* 0x000fc00000000000 */
        /* <DEDUP_REMOVED lines=12> */
.L_x_199:


//--------------------- .nv.global.init           --------------------------
	.section	.nv.global.init,"aw",@progbits
.nv.global.init:
	.type		$str$22,@object
	.size		$str$22,($str$23 - $str$22)
$str$22:
        /*0000*/ 	.byte	0x6b, 0x5f, 0x74, 0x69, 0x6c, 0x65, 0x5f, 0x63, 0x6f, 0x75, 0x6e, 0x74, 0x20, 0x3e, 0x3d, 0x20
        /*0010*/ 	.byte	0x31, 0x00
	.type		$str$23,@object
	.size		$str$23,(__unnamed_1 - $str$23)
$str$23:
        /*0012*/ 	.byte	0x2f, 0x74, 0x6d, 0x70, 0x2f, 0x63, 0x75, 0x74, 0x6c, 0x61, 0x73, 0x73, 0x5f, 0x73, 0x77, 0x65
        /*0022*/ 	.byte	0x65, 0x70, 0x5f, 0x73, 0x72, 0x63, 0x2f, 0x69, 0x6e, 0x63, 0x6c, 0x75, 0x64, 0x65, 0x2f, 0x63
        /*0032*/ 	.byte	0x75, 0x74, 0x6c, 0x61, 0x73, 0x73, 0x2f, 0x67, 0x65, 0x6d, 0x6d, 0x2f, 0x63, 0x6f, 0x6c, 0x6c
        /*0042*/ 	.byte	0x65, 0x63, 0x74, 0x69, 0x76, 0x65, 0x2f, 0x73, 0x6d, 0x39, 0x30, 0x5f, 0x6d, 0x6d, 0x61, 0x5f
        /*0052*/ 	.byte	0x74, 0x6d, 0x61, 0x5f, 0x67, 0x6d, 0x6d, 0x61, 0x5f, 0x73, 0x73, 0x5f, 0x77, 0x61, 0x72, 0x70
        /*0062*/ 	.byte	0x73, 0x70, 0x65, 0x63, 0x69, 0x61, 0x6c, 0x69, 0x7a, 0x65, 0x64, 0x2e, 0x68, 0x70, 0x70, 0x00
	.type		__unnamed_1,@object
	.size		__unnamed_1,(.L_0 - __unnamed_1)
__unnamed_1:
        /*0072*/ 	.byte	0x76, 0x6f, 0x69, 0x64, 0x20, 0x63, 0x75, 0x74, 0x6c, 0x61, 0x73, 0x73, 0x3a, 0x3a, 0x67, 0x65
        /* <DEDUP_REMOVED lines=171> */
        /*0b32*/ 	.byte	0x3a, 0x69, 0x64, 0x65, 0x6e, 0x74, 0x69, 0x74, 0x79, 0x5d, 0x00
.L_0:


//--------------------- .nv.shared._ZN7cutlass13device_kernelINS_4gemm6kernel13GemmUniversalIN4cute5tupleIJiiiiEEENS1_10collective13CollectiveMmaINS1_34MainloopSm90TmaGmmaWarpSpecializedILi3ENS5_IJNS4_1CILi1EEESB_SB_EEENS1_32KernelTmaWarpSpecializedPingpongEEENS5_IJNSA_ILi64EEENSA_ILi128EEESF_EEEaNS5_IJlSB_lEEEaSI_NS4_8TiledMMAINS4_8MMA_AtomIJNS4_4SM904GMMA27MMA_64x128x32_S32S8S8_SS_TNEEEENS4_6LayoutISC_NS5_IJNSA_ILi0EEESQ_SQ_EEEEENS5_IJNS4_10UnderscoreEST_ST_EEEEENS4_13SM90_TMA_LOADENS4_14ComposedLayoutINS4_7SwizzleILi2ELi4ELi3EEENS4_18smem_ptr_flag_bitsILi8EEENSP_INS5_IJNSA_ILi8EEESF_EEENS5_IJSF_SB_EEEEEEEvNS4_8identityESW_S16_vS17_EENS_8epilogue10collective6detail29Sm90TmaWarpSpecializedAdapterINS1A_15DefaultEpilogueIaSI_SI_NS19_6thread17LinearCombinationIaLi1EiiLNS1E_9ScaleType4KindE0ELNS_15FloatRoundStyleE2EaEENS1_15EpilogueDefaultEEEEEvvEEEEvNT_6ParamsE --------------------------
	.section	.nv.shared._ZN7cutlass13device_kernelINS_4gemm6kernel13GemmUniversalIN4cute5tupleIJiiiiEEENS1_10collective13CollectiveMmaINS1_34MainloopSm90TmaGmmaWarpSpecializedILi3ENS5_IJNS4_1CILi1EEESB_SB_EEENS1_32KernelTmaWarpSpecializedPingpongEEENS5_IJNSA_ILi64EEENSA_ILi128EEESF_EEEaNS5_IJlSB_lEEEaSI_NS4_8TiledMMAINS4_8MMA_AtomIJNS4_4SM904GMMA27MMA_64x128x32_S32S8S8_SS_TNEEEENS4_6LayoutISC_NS5_IJNSA_ILi0EEESQ_SQ_EEEEENS5_IJNS4_10UnderscoreEST_ST_EEEEENS4_13SM90_TMA_LOADENS4_14ComposedLayoutINS4_7SwizzleILi2ELi4ELi3EEENS4_18smem_ptr_flag_bitsILi8EEENSP_INS5_IJNSA_ILi8EEESF_EEENS5_IJSF_SB_EEEEEEEvNS4_8identityESW_S16_vS17_EENS_8epilogue10collective6detail29Sm90TmaWarpSpecializedAdapterINS1A_15DefaultEpilogueIaSI_SI_NS19_6thread17LinearCombinationIaLi1EiiLNS1E_9ScaleType4KindE0ELNS_15FloatRoundStyleE2EaEENS1_15EpilogueDefaultEEEEEvvEEEEvNT_6ParamsE,"aw",@nobits
	.sectionflags	@""
	.align	16
	.zero		1024


//--------------------- .nv.shared.reserved.0     --------------------------
	.section	.nv.shared.reserved.0,"aw",@nobits
	.weak		__nv_reservedSMEM_offset_0_alias
	.size		__nv_reservedSMEM_offset_0_alias, 0, 0
	.other		__nv_reservedSMEM_offset_0_alias,@"STO_CUDA_RESERVED_SHARED STV_DEFAULT"
__nv_reservedSMEM_offset_0_alias:
	.zero		0


//--------------------- .nv.global                --------------------------
	.section	.nv.global,"aw",@nobits
.nv.global:
	.type		_ZN40_INTERNAL_d1aa1ad4_4_k_cu_608e59b1_210034cute1_E,@object
	.size		_ZN40_INTERNAL_d1aa1ad4_4_k_cu_608e59b1_210034cute1_E,(_ZN40_INTERNAL_d1aa1ad4_4_k_cu_608e59b1_210034cuda3std3__45__cpo6cbeginE - _ZN40_INTERNAL_d1aa1ad4_4_k_cu_608e59b1_210034cute1_E)
_ZN40_INTERNAL_d1aa1ad4_4_k_cu_608e59b1_210034cute1_E:
	.zero		1
	.type		_ZN40_INTERNAL_d1aa1ad4_4_k_cu_608e59b1_210034cuda3std3__45__cpo6cbeginE,@object
	.size		_ZN40_INTERNAL_d1aa1ad4_4_k_cu_608e59b1_210034cuda3std3__45__cpo6cbeginE,(_ZN40_INTERNAL_d1aa1ad4_4_k_cu_608e59b1_210034cuda3std3__48in_placeE - _ZN40_INTERNAL_d1aa1ad4_4_k_cu_608e59b1_210034cuda3std3__45__cpo6cbeginE)
_ZN40_INTERNAL_d1aa1ad4_4_k_cu_608e59b1_210034cuda3std3__45__cpo6cbeginE:
	.zero		1
	.type		_ZN40_INTERNAL_d1aa1ad4_4_k_cu_608e59b1_210034cuda3std3__48in_placeE,@object
	.size		_ZN40_INTERNAL_d1aa1ad4_4_k_cu_608e59b1_210034cuda3std3__48in_placeE,(_ZN40_INTERNAL_d1aa1ad4_4_k_cu_608e59b1_210034cuda3std6ranges3__45__cpo9iter_moveE - _ZN40_INTERNAL_d1aa1ad4_4_k_cu_608e59b1_210034cuda3std3__48in_placeE)
_ZN40_INTERNAL_d1aa1ad4_4_k_cu_608e59b1_210034cuda3std3__48in_placeE:
	.zero		1
	.type		_ZN40_INTERNAL_d1aa1ad4_4_k_cu_608e59b1_210034cuda3std6ranges3__45__cpo9iter_moveE,@object
	.size		_ZN40_INTERNAL_d1aa1ad4_4_k_cu_608e59b1_210034cuda3std6ranges3__45__cpo9iter_moveE,(_ZN40_INTERNAL_d1aa1ad4_4_k_cu_608e59b1_210034cuda3std3__45__cpo5beginE - _ZN40_INTERNAL_d1aa1ad4_4_k_cu_608e59b1_210034cuda3std6ranges3__45__cpo9iter_moveE)
_ZN40_INTERNAL_d1aa1ad4_4_k_cu_608e59b1_210034cuda3std6ranges3__45__cpo9iter_moveE:
	.zero		1
	.type		_ZN40_INTERNAL_d1aa1ad4_4_k_cu_608e59b1_210034cuda3std3__45__cpo5beginE,@object
	.size		_ZN40_INTERNAL_d1aa1ad4_4_k_cu_608e59b1_210034cuda3std3__45__cpo5beginE,(_ZN40_INTERNAL_d1aa1ad4_4_k_cu_608e59b1_210034cuda3std3__442_GLOBAL__N__d1aa1ad4_4_k_cu_608e59b1_210036ignoreE - _ZN40_INTERNAL_d1aa1ad4_4_k_cu_608e59b1_210034cuda3std3__45__cpo5beginE)
_ZN40_INTERNAL_d1aa1ad4_4_k_cu_608e59b1_210034cuda3std3__45__cpo5beginE:
	.zero		1
	.type		_ZN40_INTERNAL_d1aa1ad4_4_k_cu_608e59b1_210034cuda3std3__442_GLOBAL__N__d1aa1ad4_4_k_cu_608e59b1_210036ignoreE,@object
	.size		_ZN40_INTERNAL_d1aa1ad4_4_k_cu_608e59b1_210034cuda3std3__442_GLOBAL__N__d1aa1ad4_4_k_cu_608e59b1_210036ignoreE,(_ZN40_INTERNAL_d1aa1ad4_4_k_cu_608e59b1_210034cute7productE - _ZN40_INTERNAL_d1aa1ad4_4_k_cu_608e59b1_210034cuda3std3__442_GLOBAL__N__d1aa1ad4_4_k_cu_608e59b1_210036ignoreE)
_ZN40_INTERNAL_d1aa1ad4_4_k_cu_608e59b1_210034cuda3std3__442_GLOBAL__N__d1aa1ad4_4_k_cu_608e59b1_210036ignoreE:
	.zero		1
	.type		_ZN40_INTERNAL_d1aa1ad4_4_k_cu_608e59b1_210034cute7productE,@object
	.size		_ZN40_INTERNAL_d1aa1ad4_4_k_cu_608e59b1_210034cute7productE,(_ZN40_INTERNAL_d1aa1ad4_4_k_cu_608e59b1_210034cuda3std3__45__cpo3endE - _ZN40_INTERNAL_d1aa1ad4_4_k_cu_608e59b1_210034cute7productE)
_ZN40_INTERNAL_d1aa1ad4_4_k_cu_608e59b1_210034cute7productE:
	.zero		1
	.type		_ZN40_INTERNAL_d1aa1ad4_4_k_cu_608e59b1_210034cuda3std3__45__cpo3endE,@object
	.size		_ZN40_INTERNAL_d1aa1ad4_4_k_cu_608e59b1_210034cuda3std3__45__cpo3endE,(_ZN40_INTERNAL_d1aa1ad4_4_k_cu_608e59b1_210034cuda3std3__419piecewise_constructE - _ZN40_INTERNAL_d1aa1ad4_4_k_cu_608e59b1_210034cuda3std3__45__cpo3endE)
_ZN40_INTERNAL_d1aa1ad4_4_k_cu_608e59b1_210034cuda3std3__45__cpo3endE:
	.zero		1
	.type		_ZN40_INTERNAL_d1aa1ad4_4_k_cu_608e59b1_210034cuda3std3__419piecewise_constructE,@object
	.size		_ZN40_INTERNAL_d1aa1ad4_4_k_cu_608e59b1_210034cuda3std3__419piecewise_constructE,(_ZN40_INTERNAL_d1aa1ad4_4_k_cu_608e59b1_210034cuda3std3__45__cpo4cendE - _ZN40_INTERNAL_d1aa1ad4_4_k_cu_608e59b1_210034cuda3std3__419piecewise_constructE)
_ZN40_INTERNAL_d1aa1ad4_4_k_cu_608e59b1_210034cuda3std3__419piecewise_constructE:
	.zero		1
	.type		_ZN40_INTERNAL_d1aa1ad4_4_k_cu_608e59b1_210034cuda3std3__45__cpo4cendE,@object
	.size		_ZN40_INTERNAL_d1aa1ad4_4_k_cu_608e59b1_210034cuda3std3__45__cpo4cendE,(_ZN40_INTERNAL_d1aa1ad4_4_k_cu_608e59b1_210034cuda3std6ranges3__45__cpo4swapE - _ZN40_INTERNAL_d1aa1ad4_4_k_cu_608e59b1_210034cuda3std3__45__cpo4cendE)
_ZN40_INTERNAL_d1aa1ad4_4_k_cu_608e59b1_210034cuda3std3__45__cpo4cendE:
	.zero		1
	.type		_ZN40_INTERNAL_d1aa1ad4_4_k_cu_608e59b1_210034cuda3std6ranges3__45__cpo4swapE,@object
	.size		_ZN40_INTERNAL_d1aa1ad4_4_k_cu_608e59b1_210034cuda3std6ranges3__45__cpo4swapE,(.L_8 - _ZN40_INTERNAL_d1aa1ad4_4_k_cu_608e59b1_210034cuda3std6ranges3__45__cpo4swapE)
_ZN40_INTERNAL_d1aa1ad4_4_k_cu_608e59b1_210034cuda3std6ranges3__45__cpo4swapE:
	.zero		1
.L_8:


//--------------------- .nv.constant0._ZN7cutlass13device_kernelINS_4gemm6kernel13GemmUniversalIN4cute5tupleIJiiiiEEENS1_10collective13CollectiveMmaINS1_34MainloopSm90TmaGmmaWarpSpecializedILi3ENS5_IJNS4_1CILi1EEESB_SB_EEENS1_32KernelTmaWarpSpecializedPingpongEEENS5_IJNSA_ILi64EEENSA_ILi128EEESF_EEEaNS5_IJlSB_lEEEaSI_NS4_8TiledMMAINS4_8MMA_AtomIJNS4_4SM904GMMA27MMA_64x128x32_S32S8S8_SS_TNEEEENS4_6LayoutISC_NS5_IJNSA_ILi0EEESQ_SQ_EEEEENS5_IJNS4_10UnderscoreEST_ST_EEEEENS4_13SM90_TMA_LOADENS4_14ComposedLayoutINS4_7SwizzleILi2ELi4ELi3EEENS4_18smem_ptr_flag_bitsILi8EEENSP_INS5_IJNSA_ILi8EEESF_EEENS5_IJSF_SB_EEEEEEEvNS4_8identityESW_S16_vS17_EENS_8epilogue10collective6detail29Sm90TmaWarpSpecializedAdapterINS1A_15DefaultEpilogueIaSI_SI_NS19_6thread17LinearCombinationIaLi1EiiLNS1E_9ScaleType4KindE0ELNS_15FloatRoundStyleE2EaEENS1_15EpilogueDefaultEEEEEvvEEEEvNT_6ParamsE --------------------------
	.section	.nv.constant0._ZN7cutlass13device_kernelINS_4gemm6kernel13GemmUniversalIN4cute5tupleIJiiiiEEENS1_10collective13CollectiveMmaINS1_34MainloopSm90TmaGmmaWarpSpecializedILi3ENS5_IJNS4_1CILi1EEESB_SB_EEENS1_32KernelTmaWarpSpecializedPingpongEEENS5_IJNSA_ILi64EEENSA_ILi128EEESF_EEEaNS5_IJlSB_lEEEaSI_NS4_8TiledMMAINS4_8MMA_AtomIJNS4_4SM904GMMA27MMA_64x128x32_S32S8S8_SS_TNEEEENS4_6LayoutISC_NS5_IJNSA_ILi0EEESQ_SQ_EEEEENS5_IJNS4_10UnderscoreEST_ST_EEEEENS4_13SM90_TMA_LOADENS4_14ComposedLayoutINS4_7SwizzleILi2ELi4ELi3EEENS4_18smem_ptr_flag_bitsILi8EEENSP_INS5_IJNSA_ILi8EEESF_EEENS5_IJSF_SB_EEEEEEEvNS4_8identityESW_S16_vS17_EENS_8epilogue10collective6detail29Sm90TmaWarpSpecializedAdapterINS1A_15DefaultEpilogueIaSI_SI_NS19_6thread17LinearCombinationIaLi1EiiLNS1E_9ScaleType4KindE0ELNS_15FloatRoundStyleE2EaEENS1_15EpilogueDefaultEEEEEvvEEEEvNT_6ParamsE,"a",@progbits
	.sectionflags	@""
	.align	4
.nv.constant0._ZN7cutlass13device_kernelINS_4gemm6kernel13GemmUniversalIN4cute5tupleIJiiiiEEENS1_10collective13CollectiveMmaINS1_34MainloopSm90TmaGmmaWarpSpecializedILi3ENS5_IJNS4_1CILi1EEESB_SB_EEENS1_32KernelTmaWarpSpecializedPingpongEEENS5_IJNSA_ILi64EEENSA_ILi128EEESF_EEEaNS5_IJlSB_lEEEaSI_NS4_8TiledMMAINS4_8MMA_AtomIJNS4_4SM904GMMA27MMA_64x128x32_S32S8S8_SS_TNEEEENS4_6LayoutISC_NS5_IJNSA_ILi0EEESQ_SQ_EEEEENS5_IJNS4_10UnderscoreEST_ST_EEEEENS4_13SM90_TMA_LOADENS4_14ComposedLayoutINS4_7SwizzleILi2ELi4ELi3EEENS4_18smem_ptr_flag_bitsILi8EEENSP_INS5_IJNSA_ILi8EEESF_EEENS5_IJSF_SB_EEEEEEEvNS4_8identityESW_S16_vS17_EENS_8epilogue10collective6detail29Sm90TmaWarpSpecializedAdapterINS1A_15DefaultEpilogueIaSI_SI_NS19_6thread17LinearCombinationIaLi1EiiLNS1E_9ScaleType4KindE0ELNS_15FloatRoundStyleE2EaEENS1_15EpilogueDefaultEEEEEvvEEEEvNT_6ParamsE:
	.zero		1664


//--------------------- SYMBOLS --------------------------

	.type		.nv.reservedSmem.offset0,@object
	.size		.nv.reservedSmem.offset0,0x4
	.type		__assertfail,@function
